	.headerflags	@"EF_CUDA_TEXMODE_UNIFIED EF_CUDA_64BIT_ADDRESS EF_CUDA_ACCELERATORS EF_CUDA_SM90 EF_CUDA_VIRTUAL_SM(EF_CUDA_SM90)"
	.elftype	@"ET_EXEC"


//--------------------- .nv.info                  --------------------------
	.section	.nv.info,"",@"SHT_CUDA_INFO"
	.align	4


	//----- nvinfo : EIATTR_REGCOUNT
	.align		4
        /*0000*/ 	.byte	0x04, 0x2f
        /*0002*/ 	.short	(.L_1 - .L_0)
	.align		4
.L_0:
        /*0004*/ 	.word	index@(triton_poi_fused_max_pool2d_with_indices_11)
        /*0008*/ 	.word	0x0000007b


	//----- nvinfo : EIATTR_MIN_STACK_SIZE
	.align		4
.L_1:
        /*000c*/ 	.byte	0x04, 0x12
        /*000e*/ 	.short	(.L_3 - .L_2)
	.align		4
.L_2:
        /*0010*/ 	.word	index@(triton_poi_fused_max_pool2d_with_indices_11)
        /*0014*/ 	.word	0x00000000


	//----- nvinfo : EIATTR_FRAME_SIZE
	.align		4
.L_3:
        /*0018*/ 	.byte	0x04, 0x11
        /*001a*/ 	.short	(.L_5 - .L_4)
	.align		4
.L_4:
        /*001c*/ 	.word	index@(triton_poi_fused_max_pool2d_with_indices_11)
        /*0020*/ 	.word	0x00000000


	//----- nvinfo : EIATTR_MIN_STACK_SIZE
	.align		4
.L_5:
        /*0024*/ 	.byte	0x04, 0x12
        /*0026*/ 	.short	(.L_7 - .L_6)
	.align		4
.L_6:
        /*0028*/ 	.word	index@(triton_poi_fused_max_pool2d_with_indices_11)
        /*002c*/ 	.word	0x00000000
.L_7:


//--------------------- .nv.info.triton_poi_fused_max_pool2d_with_indices_11 --------------------------
	.section	.nv.info.triton_poi_fused_max_pool2d_with_indices_11,"",@"SHT_CUDA_INFO"
	.sectionflags	@""
	.align	4


	//----- nvinfo : EIATTR_CUDA_API_VERSION
	.align		4
        /*0000*/ 	.byte	0x04, 0x37
        /*0002*/ 	.short	(.L_9 - .L_8)
.L_8:
        /*0004*/ 	.word	0x0000007c


	//----- nvinfo : EIATTR_KPARAM_INFO
	.align		4
.L_9:
        /*0008*/ 	.byte	0x04, 0x17
        /*000a*/ 	.short	(.L_11 - .L_10)
.L_10:
        /*000c*/ 	.word	0x00000000
        /*0010*/ 	.short	0x0004
        /*0012*/ 	.short	0x001c
        /*0014*/ 	.byte	0x00, 0xf0, 0x11, 0x00


	//----- nvinfo : EIATTR_KPARAM_INFO
	.align		4
.L_11:
        /*0018*/ 	.byte	0x04, 0x17
        /*001a*/ 	.short	(.L_13 - .L_12)
.L_12:
        /*001c*/ 	.word	0x00000000
        /*0020*/ 	.short	0x0003
        /*0022*/ 	.short	0x0018
        /*0024*/ 	.byte	0x00, 0xf0, 0x11, 0x00


	//----- nvinfo : EIATTR_KPARAM_INFO
	.align		4
.L_13:
        /*0028*/ 	.byte	0x04, 0x17
        /*002a*/ 	.short	(.L_15 - .L_14)
.L_14:
        /*002c*/ 	.word	0x00000000
        /*0030*/ 	.short	0x0002
        /*0032*/ 	.short	0x0010
        /*0034*/ 	.byte	0x00, 0xf4, 0x21, 0x00


	//----- nvinfo : EIATTR_KPARAM_INFO
	.align		4
.L_15:
        /*0038*/ 	.byte	0x04, 0x17
        /*003a*/ 	.short	(.L_17 - .L_16)
.L_16:
        /*003c*/ 	.word	0x00000000
        /*0040*/ 	.short	0x0001
        /*0042*/ 	.short	0x0008
        /*0044*/ 	.byte	0x00, 0xf4, 0x21, 0x00


	//----- nvinfo : EIATTR_KPARAM_INFO
	.align		4
.L_17:
        /*0048*/ 	.byte	0x04, 0x17
        /*004a*/ 	.short	(.L_19 - .L_18)
.L_18:
        /*004c*/ 	.word	0x00000000
        /*0050*/ 	.short	0x0000
        /*0052*/ 	.short	0x0000
        /*0054*/ 	.byte	0x00, 0xf4, 0x21, 0x00


	//----- nvinfo : EIATTR_SPARSE_MMA_MASK
	.align		4
.L_19:
        /*0058*/ 	.byte	0x03, 0x50
        /*005a*/ 	.short	0x0000


	//----- nvinfo : EIATTR_MAXREG_COUNT
	.align		4
        /*005c*/ 	.byte	0x03, 0x1b
        /*005e*/ 	.short	0x00ff


	//----- nvinfo : EIATTR_EXIT_INSTR_OFFSETS
	.align		4
        /*0060*/ 	.byte	0x04, 0x1c
        /*0062*/ 	.short	(.L_21 - .L_20)


	//   ....[0]....
.L_20:
        /*0064*/ 	.word	0x00005520


	//   ....[1]....
        /*0068*/ 	.word	0x00005540


	//----- nvinfo : EIATTR_REQNTID
	.align		4
.L_21:
        /*006c*/ 	.byte	0x04, 0x10
        /*006e*/ 	.short	(.L_23 - .L_22)
.L_22:
        /*0070*/ 	.word	0x00000080
        /*0074*/ 	.word	0x00000001
        /*0078*/ 	.word	0x00000001


	//----- nvinfo : EIATTR_CBANK_PARAM_SIZE
	.align		4
.L_23:
        /*007c*/ 	.byte	0x03, 0x19
        /*007e*/ 	.short	0x0020


	//----- nvinfo : EIATTR_PARAM_CBANK
	.align		4
        /*0080*/ 	.byte	0x04, 0x0a
        /*0082*/ 	.short	(.L_25 - .L_24)
	.align		4
.L_24:
        /*0084*/ 	.word	index@(.nv.constant0.triton_poi_fused_max_pool2d_with_indices_11)
        /*0088*/ 	.short	0x0210
        /*008a*/ 	.short	0x0020


	//----- nvinfo : EIATTR_SW_WAR
	.align		4
.L_25:
        /*008c*/ 	.byte	0x04, 0x36
        /*008e*/ 	.short	(.L_27 - .L_26)
.L_26:
        /*0090*/ 	.word	0x00000008
.L_27:


//--------------------- .nv.callgraph             --------------------------
	.section	.nv.callgraph,"",@"SHT_CUDA_CALLGRAPH"
	.align	4
	.sectionentsize	8
	.align		4
        /*0000*/ 	.word	0x00000000
	.align		4
        /*0004*/ 	.word	0xffffffff
	.align		4
        /*0008*/ 	.word	0x00000000
	.align		4
        /*000c*/ 	.word	0xfffffffe
	.align		4
        /*0010*/ 	.word	0x00000000
	.align		4
        /*0014*/ 	.word	0xfffffffd
	.align		4
        /*0018*/ 	.word	0x00000000
	.align		4
        /*001c*/ 	.word	0xfffffffc


//--------------------- .text.triton_poi_fused_max_pool2d_with_indices_11 --------------------------
	.section	.text.triton_poi_fused_max_pool2d_with_indices_11,"ax",@progbits
	.align	128
        .global         triton_poi_fused_max_pool2d_with_indices_11
        .type           triton_poi_fused_max_pool2d_with_indices_11,@function
        .size           triton_poi_fused_max_pool2d_with_indices_11,(.L_x_1 - triton_poi_fused_max_pool2d_with_indices_11)
        .other          triton_poi_fused_max_pool2d_with_indices_11,@"STO_CUDA_ENTRY STV_DEFAULT"
triton_poi_fused_max_pool2d_with_indices_11:
.text.triton_poi_fused_max_pool2d_with_indices_11:
[----:B------:R-:W0:Y:S02]  /*0000*/  LDC R1, c[0x0][0x28] ;  /* 0x00000a00ff017b82 */ /* 0x000e240000000800 */
[----:B------:R-:W1:Y:S01]  /*0010*/  S2R R7, SR_TID.X ;  /* 0x0000000000077919 */ /* 0x000e620000002100 */
[----:B------:R-:W2:Y:S01]  /*0020*/  LDC.64 R62, c[0x0][0x210] ;  /* 0x00008400ff3e7b82 */ /* 0x000ea20000000a00 */
[----:B------:R-:W-:Y:S01]  /*0030*/  IMAD.MOV.U32 R8, RZ, RZ, RZ ;  /* 0x000000ffff087224 */ /* 0x000fe200078e00ff */
[----:B------:R-:W-:Y:S01]  /*0040*/  ULDC.64 UR4, c[0x0][0x208] ;  /* 0x0000820000047ab9 */ /* 0x000fe20000000a00 */
[----:B------:R-:W3:Y:S01]  /*0050*/  S2R R0, SR_CTAID.Y ;  /* 0x0000000000007919 */ /* 0x000ee20000002600 */
[----:B------:R-:W4:Y:S01]  /*0060*/  S2R R15, SR_CTAID.X ;  /* 0x00000000000f7919 */ /* 0x000f220000002500 */
[----:B------:R-:W-:Y:S01]  /*0070*/  IMAD.MOV.U32 R16, RZ, RZ, RZ ;  /* 0x000000ffff107224 */ /* 0x000fe200078e00ff */
[----:B------:R-:W-:Y:S01]  /*0080*/  ULDC.64 UR6, c[0x0][0x220] ;  /* 0x0000880000067ab9 */ /* 0x000fe20000000a00 */
[----:B-1----:R-:W-:-:S05]  /*0090*/  LOP3.LUT R7, R7, 0x7f, RZ, 0xc0, !PT ;  /* 0x0000007f07077812 */ /* 0x002fca00078ec0ff */
[----:B---3--:R-:W-:Y:S01]  /*00a0*/  IMAD R7, R0, 0x400, R7 ;  /* 0x0000040000077824 */ /* 0x008fe200078e0207 */
[----:B----4-:R-:W-:-:S03]  /*00b0*/  ISETP.GE.AND P6, PT, R15, 0x100, PT ;  /* 0x000001000f00780c */ /* 0x010fc60003fc6270 */
[C---:B------:R-:W-:Y:S01]  /*00c0*/  IMAD.HI R0, R7.reuse, 0x78787879, RZ ;  /* 0x7878787907007827 */ /* 0x040fe200078e02ff */
[----:B------:R-:W-:-:S03]  /*00d0*/  ISETP.LT.AND P3, PT, R7, 0x484, !P6 ;  /* 0x000004840700780c */ /* 0x000fc60007761270 */
[----:B------:R-:W-:Y:S01]  /*00e0*/  IMAD.HI R6, R7, 0x71625345, RZ ;  /* 0x7162534507067827 */ /* 0x000fe200078e02ff */
[----:B------:R-:W-:Y:S02]  /*00f0*/  SHF.R.U32.HI R3, RZ, 0x1f, R0 ;  /* 0x0000001fff037819 */ /* 0x000fe40000011600 */
[----:B------:R-:W-:Y:S01]  /*0100*/  P2R R20, PR, RZ, 0x40 ;  /* 0x00000040ff147803 */ /* 0x000fe20000000000 */
[C---:B------:R-:W-:Y:S01]  /*0110*/  VIADD R97, R15.reuse, 0xffffdf00 ;  /* 0xffffdf000f617836 */ /* 0x040fe20000000000 */
[----:B------:R-:W-:Y:S01]  /*0120*/  LEA.HI.SX32 R0, R0, R3, 0x1d ;  /* 0x0000000300007211 */ /* 0x000fe200078feaff */
[----:B------:R-:W-:Y:S01]  /*0130*/  VIADD R99, R15, 0xffffde00 ;  /* 0xffffde000f637836 */ /* 0x000fe20000000000 */
[----:B------:R-:W-:-:S03]  /*0140*/  SHF.R.U32.HI R3, RZ, 0x1f, R6 ;  /* 0x0000001fff037819 */ /* 0x000fc60000011606 */
[----:B------:R-:W-:Y:S01]  /*0150*/  IMAD.HI R2, R0, 0x78787879, RZ ;  /* 0x7878787900027827 */ /* 0x000fe200078e02ff */
[----:B------:R-:W-:-:S03]  /*0160*/  LEA.HI.SX32 R6, R6, R3, 0x19 ;  /* 0x0000000306067211 */ /* 0x000fc600078fcaff */
[----:B------:R-:W-:Y:S01]  /*0170*/  IMAD R24, R0, -0x11, R7 ;  /* 0xffffffef00187824 */ /* 0x000fe200078e0207 */
[----:B------:R-:W-:-:S03]  /*0180*/  SHF.R.U32.HI R5, RZ, 0x1f, R2 ;  /* 0x0000001fff057819 */ /* 0x000fc60000011602 */
[----:B------:R-:W-:Y:S01]  /*0190*/  IMAD.SHL.U32 R13, R24, 0x200, RZ ;  /* 0x00000200180d7824 */ /* 0x000fe200078e00ff */
[----:B------:R-:W-:-:S03]  /*01a0*/  LEA.HI.SX32 R5, R2, R5, 0x1d ;  /* 0x0000000502057211 */ /* 0x000fc600078feaff */
[----:B------:R-:W-:Y:S02]  /*01b0*/  IMAD R13, R6, 0x44100, R13 ;  /* 0x00044100060d7824 */ /* 0x000fe400078e020d */
[----:B------:R-:W-:Y:S02]  /*01c0*/  IMAD R17, R5, -0x11, R0 ;  /* 0xffffffef05117824 */ /* 0x000fe400078e0200 */
[--C-:B------:R-:W-:Y:S02]  /*01d0*/  IMAD.IADD R2, R97, 0x1, R13.reuse ;  /* 0x0000000161027824 */ /* 0x100fe400078e020d */
[----:B------:R-:W-:Y:S01]  /*01e0*/  IMAD.IADD R0, R99, 0x1, R13 ;  /* 0x0000000163007824 */ /* 0x000fe200078e020d */
[C---:B------:R-:W-:Y:S01]  /*01f0*/  ISETP.GT.AND P0, PT, R17.reuse, RZ, PT ;  /* 0x000000ff1100720c */ /* 0x040fe20003f04270 */
[C---:B------:R-:W-:Y:S02]  /*0200*/  IMAD R21, R17.reuse, 0x4200, R2 ;  /* 0x0000420011157824 */ /* 0x040fe400078e0202 */
[----:B------:R-:W-:Y:S01]  /*0210*/  IMAD R3, R17, 0x4200, R0 ;  /* 0x0000420011037824 */ /* 0x000fe200078e0200 */
[C---:B------:R-:W-:Y:S01]  /*0220*/  ISETP.GT.AND P1, PT, R24.reuse, -0x1, P0 ;  /* 0xffffffff1800780c */ /* 0x040fe20000724270 */
[----:B------:R-:W-:Y:S01]  /*0230*/  IMAD.MOV.U32 R0, RZ, RZ, RZ ;  /* 0x000000ffff007224 */ /* 0x000fe200078e00ff */
[----:B------:R-:W-:Y:S01]  /*0240*/  ISETP.GT.AND P0, PT, R24, RZ, P0 ;  /* 0x000000ff1800720c */ /* 0x000fe20000704270 */
[----:B--2---:R-:W-:Y:S01]  /*0250*/  IMAD.WIDE R4, R21, 0x4, R62 ;  /* 0x0000000415047825 */ /* 0x004fe200078e023e */
[----:B------:R-:W-:-:S02]  /*0260*/  PLOP3.LUT P1, PT, P3, P1, PT, 0x80, 0x0 ;  /* 0x000000000000781c */ /* 0x000fc40001f23070 */
[----:B------:R-:W-:Y:S01]  /*0270*/  PLOP3.LUT P0, PT, P3, P0, PT, 0x80, 0x0 ;  /* 0x000000000000781c */ /* 0x000fe20001f01070 */
[----:B------:R-:W-:-:S10]  /*0280*/  IMAD.WIDE R2, R3, 0x4, R62 ;  /* 0x0000000403027825 */ /* 0x000fd400078e023e */
[----:B------:R-:W2:Y:S04]  /*0290*/  @P1 LDG.E.EL R8, desc[UR4][R4.64] ;  /* 0x0000000404081981 */ /* 0x000ea8000c2e1900 */
[----:B------:R1:W3:Y:S01]  /*02a0*/  @P0 LDG.E.EL R0, desc[UR4][R2.64] ;  /* 0x0000000402000981 */ /* 0x0002e2000c2e1900 */
[----:B------:R-:W-:Y:S02]  /*02b0*/  VIADD R11, R21, 0x2000 ;  /* 0x00002000150b7836 */ /* 0x000fe40000000000 */
[----:B------:R-:W-:Y:S02]  /*02c0*/  IMAD.MOV.U32 R18, RZ, RZ, RZ ;  /* 0x000000ffff127224 */ /* 0x000fe400078e00ff */
[----:B------:R-:W-:-:S04]  /*02d0*/  IMAD.WIDE R10, R11, 0x4, R62 ;  /* 0x000000040b0a7825 */ /* 0x000fc800078e023e */
[----:B-1----:R-:W-:-:S04]  /*02e0*/  VIADD R3, R21, 0x100 ;  /* 0x0000010015037836 */ /* 0x002fc80000000000 */
[----:B------:R-:W-:Y:S01]  /*02f0*/  IMAD.WIDE R2, R3, 0x4, R62 ;  /* 0x0000000403027825 */ /* 0x000fe200078e023e */
[----:B--2---:R-:W-:Y:S02]  /*0300*/  SEL R14, R8, 0xff800000, P1 ;  /* 0xff800000080e7807 */ /* 0x004fe40000800000 */
[----:B------:R-:W-:Y:S02]  /*0310*/  ISETP.GT.AND P1, PT, R24, -0x1, PT ;  /* 0xffffffff1800780c */ /* 0x000fe40003f24270 */
[----:B---3--:R-:W-:Y:S02]  /*0320*/  SEL R9, R0, 0xff800000, P0 ;  /* 0xff80000000097807 */ /* 0x008fe40000000000 */
[----:B------:R-:W-:Y:S02]  /*0330*/  LEA R0, R24, 0x1, 0x1 ;  /* 0x0000000118007811 */ /* 0x000fe400078e08ff */
[----:B------:R-:W-:Y:S02]  /*0340*/  FSETP.GT.AND P5, PT, R14, R9, PT ;  /* 0x000000090e00720b */ /* 0x000fe40003fa4000 */
[----:B------:R-:W-:-:S02]  /*0350*/  ISETP.LT.AND P1, PT, R0, 0x21, P1 ;  /* 0x000000210000780c */ /* 0x000fc40000f21270 */
[C---:B------:R-:W-:Y:S02]  /*0360*/  FSETP.NAN.AND P4, PT, R14.reuse, R14, PT ;  /* 0x0000000e0e00720b */ /* 0x040fe40003f88000 */
[C---:B------:R-:W-:Y:S02]  /*0370*/  ISETP.GT.AND P2, PT, R17.reuse, RZ, P1 ;  /* 0x000000ff1100720c */ /* 0x040fe40000f44270 */
[----:B------:R-:W-:Y:S02]  /*0380*/  ISETP.GT.AND P0, PT, R17, -0x1, PT ;  /* 0xffffffff1100780c */ /* 0x000fe40003f04270 */
[----:B------:R-:W-:Y:S01]  /*0390*/  PLOP3.LUT P2, PT, P3, P2, PT, 0x80, 0x0 ;  /* 0x000000000000781c */ /* 0x000fe20001f45070 */
[----:B------:R-:W-:Y:S01]  /*03a0*/  VIADD R5, R7, 0x80 ;  /* 0x0000008007057836 */ /* 0x000fe20000000000 */
[----:B------:R-:W-:Y:S02]  /*03b0*/  P2R R8, PR, RZ, 0x20 ;  /* 0x00000020ff087803 */ /* 0x000fe40000000000 */
[----:B------:R-:W-:-:S02]  /*03c0*/  @!P5 FSEL R14, R14, R9, P4 ;  /* 0x000000090e0ed208 */ /* 0x000fc40002000000 */
[----:B------:R-:W-:-:S04]  /*03d0*/  ISETP.GT.AND P4, PT, R24, RZ, P0 ;  /* 0x000000ff1800720c */ /* 0x000fc80000784270 */
[----:B------:R-:W-:-:S03]  /*03e0*/  PLOP3.LUT P4, PT, P3, P4, PT, 0x80, 0x0 ;  /* 0x000000000000781c */ /* 0x000fc60001f89070 */
[----:B------:R-:W2:Y:S10]  /*03f0*/  @P2 LDG.E.EL R16, desc[UR4][R2.64] ;  /* 0x0000000402102981 */ /* 0x000eb4000c2e1900 */
[----:B------:R1:W3:Y:S01]  /*0400*/  @P4 LDG.E.EL R18, desc[UR4][R10.64] ;  /* 0x000000040a124981 */ /* 0x0002e2000c2e1900 */
[----:B------:R-:W-:-:S04]  /*0410*/  IMAD.HI R0, R5, 0x78787879, RZ ;  /* 0x7878787905007827 */ /* 0x000fc800078e02ff */
[----:B------:R-:W-:Y:S01]  /*0420*/  IMAD.HI R4, R5, 0x71625345, RZ ;  /* 0x7162534505047827 */ /* 0x000fe200078e02ff */
[----:B------:R-:W-:-:S04]  /*0430*/  SHF.R.U32.HI R9, RZ, 0x1f, R0 ;  /* 0x0000001fff097819 */ /* 0x000fc80000011600 */
[----:B------:R-:W-:-:S05]  /*0440*/  LEA.HI.SX32 R0, R0, R9, 0x1d ;  /* 0x0000000900007211 */ /* 0x000fca00078feaff */
[----:B------:R-:W-:-:S04]  /*0450*/  IMAD.HI R9, R0, 0x78787879, RZ ;  /* 0x7878787900097827 */ /* 0x000fc800078e02ff */
[----:B------:R-:W-:Y:S01]  /*0460*/  IMAD R26, R0, -0x11, R5 ;  /* 0xffffffef001a7824 */ /* 0x000fe200078e0205 */
[----:B------:R-:W-:-:S04]  /*0470*/  SHF.R.U32.HI R12, RZ, 0x1f, R9 ;  /* 0x0000001fff0c7819 */ /* 0x000fc80000011609 */
[----:B------:R-:W-:Y:S02]  /*0480*/  LEA.HI.SX32 R19, R9, R12, 0x1d ;  /* 0x0000000c09137211 */ /* 0x000fe400078feaff */
[----:B------:R-:W-:-:S03]  /*0490*/  SHF.R.U32.HI R9, RZ, 0x1f, R4 ;  /* 0x0000001fff097819 */ /* 0x000fc60000011604 */
[----:B------:R-:W-:Y:S01]  /*04a0*/  IMAD R25, R19, -0x11, R0 ;  /* 0xffffffef13197824 */ /* 0x000fe200078e0200 */
[----:B-1----:R-:W-:Y:S01]  /*04b0*/  LEA.HI.SX32 R11, R4, R9, 0x19 ;  /* 0x00000009040b7211 */ /* 0x002fe200078fcaff */
[----:B------:R-:W-:Y:S02]  /*04c0*/  IMAD.SHL.U32 R0, R26, 0x200, RZ ;  /* 0x000002001a007824 */ /* 0x000fe400078e00ff */
[----:B------:R-:W-:Y:S02]  /*04d0*/  IMAD.MOV.U32 R4, RZ, RZ, RZ ;  /* 0x000000ffff047224 */ /* 0x000fe400078e00ff */
[----:B------:R-:W-:-:S04]  /*04e0*/  IMAD R0, R11, 0x44100, R0 ;  /* 0x000441000b007824 */ /* 0x000fc800078e0200 */
[----:B------:R-:W-:-:S04]  /*04f0*/  IMAD R0, R25, 0x4200, R0 ;  /* 0x0000420019007824 */ /* 0x000fc800078e0200 */
[----:B------:R-:W-:-:S04]  /*0500*/  IMAD.IADD R3, R99, 0x1, R0 ;  /* 0x0000000163037824 */ /* 0x000fc800078e0200 */
[----:B------:R-:W-:Y:S01]  /*0510*/  IMAD.WIDE R2, R3, 0x4, R62 ;  /* 0x0000000403027825 */ /* 0x000fe200078e023e */
[----:B--2---:R-:W-:Y:S02]  /*0520*/  SEL R23, R16, 0xff800000, P2 ;  /* 0xff80000010177807 */ /* 0x004fe40001000000 */
[----:B------:R-:W-:Y:S02]  /*0530*/  ISETP.GT.AND P2, PT, R25, RZ, PT ;  /* 0x000000ff1900720c */ /* 0x000fe40003f44270 */
[----:B---3--:R-:W-:Y:S02]  /*0540*/  SEL R16, R18, 0xff800000, P4 ;  /* 0xff80000012107807 */ /* 0x008fe40002000000 */
[----:B------:R-:W-:-:S04]  /*0550*/  ISETP.GT.AND P4, PT, R26, RZ, P2 ;  /* 0x000000ff1a00720c */ /* 0x000fc80001784270 */
[----:B------:R-:W-:-:S04]  /*0560*/  ISETP.LT.AND P4, PT, R15, 0x100, P4 ;  /* 0x000001000f00780c */ /* 0x000fc80002781270 */
[----:B------:R-:W-:-:S13]  /*0570*/  ISETP.LT.AND P4, PT, R5, 0x484, P4 ;  /* 0x000004840500780c */ /* 0x000fda0002781270 */
[----:B------:R-:W2:Y:S01]  /*0580*/  @P4 LDG.E.EL R4, desc[UR4][R2.64] ;  /* 0x0000000402044981 */ /* 0x000ea2000c2e1900 */
[----:B------:R-:W-:Y:S01]  /*0590*/  ISETP.GT.AND P2, PT, R26, -0x1, P2 ;  /* 0xffffffff1a00780c */ /* 0x000fe20001744270 */
[----:B------:R-:W-:Y:S01]  /*05a0*/  IMAD.IADD R19, R97, 0x1, R0 ;  /* 0x0000000161137824 */ /* 0x000fe200078e0200 */
[-C--:B------:R-:W-:Y:S02]  /*05b0*/  FSETP.GEU.AND P5, PT, R14, R23.reuse, PT ;  /* 0x000000170e00720b */ /* 0x080fe40003fae000 */
[----:B------:R-:W-:Y:S01]  /*05c0*/  ISETP.LT.AND P2, PT, R15, 0x100, P2 ;  /* 0x000001000f00780c */ /* 0x000fe20001741270 */
[----:B------:R-:W-:Y:S01]  /*05d0*/  IMAD.WIDE R18, R19, 0x4, R62 ;  /* 0x0000000413127825 */ /* 0x000fe200078e023e */
[----:B------:R-:W-:Y:S02]  /*05e0*/  P2R R9, PR, RZ, 0x20 ;  /* 0x00000020ff097803 */ /* 0x000fe40000000000 */
[----:B------:R-:W-:Y:S02]  /*05f0*/  ISETP.LT.AND P2, PT, R5, 0x484, P2 ;  /* 0x000004840500780c */ /* 0x000fe40001741270 */
[----:B--2---:R-:W-:Y:S01]  /*0600*/  SEL R27, R4, 0xff800000, P4 ;  /* 0xff800000041b7807 */ /* 0x004fe20002000000 */
[----:B------:R-:W-:Y:S01]  /*0610*/  IMAD.MOV.U32 R4, RZ, RZ, RZ ;  /* 0x000000ffff047224 */ /* 0x000fe200078e00ff */
[----:B------:R-:W-:-:S04]  /*0620*/  FSETP.NAN.AND P4, PT, R23, R23, PT ;  /* 0x000000171700720b */ /* 0x000fc80003f88000 */
[----:B------:R-:W-:-:S05]  /*0630*/  @P5 FSEL R23, R23, R14, P4 ;  /* 0x0000000e17175208 */ /* 0x000fca0002000000 */
[----:B------:R-:W2:Y:S01]  /*0640*/  @P2 LDG.E.EL R4, desc[UR4][R18.64] ;  /* 0x0000000412042981 */ /* 0x000ea2000c2e1900 */
[----:B------:R-:W-:Y:S01]  /*0650*/  LEA R2, R26, 0x1, 0x1 ;  /* 0x000000011a027811 */ /* 0x000fe200078e08ff */
[----:B------:R-:W-:-:S04]  /*0660*/  VIADD R115, R15, 0xffffe000 ;  /* 0xffffe0000f737836 */ /* 0x000fc80000000000 */
[----:B------:R-:W-:Y:S01]  /*0670*/  IMAD.IADD R3, R115, 0x1, R0 ;  /* 0x0000000173037824 */ /* 0x000fe200078e0200 */
[----:B--2---:R-:W-:Y:S01]  /*0680*/  SEL R10, R4, 0xff800000, P2 ;  /* 0xff800000040a7807 */ /* 0x004fe20001000000 */
[----:B------:R-:W-:-:S03]  /*0690*/  IMAD.MOV.U32 R4, RZ, RZ, RZ ;  /* 0x000000ffff047224 */ /* 0x000fc600078e00ff */
[C---:B------:R-:W-:Y:S02]  /*06a0*/  FSETP.GT.AND P5, PT, R10.reuse, R27, PT ;  /* 0x0000001b0a00720b */ /* 0x040fe40003fa4000 */
[----:B------:R-:W-:Y:S02]  /*06b0*/  FSETP.NAN.AND P2, PT, R10, R10, PT ;  /* 0x0000000a0a00720b */ /* 0x000fe40003f48000 */
[----:B------:R-:W-:-:S09]  /*06c0*/  P2R R12, PR, RZ, 0x20 ;  /* 0x00000020ff0c7803 */ /* 0x000fd20000000000 */
[----:B------:R-:W-:Y:S02]  /*06d0*/  @!P5 FSEL R10, R10, R27, P2 ;  /* 0x0000001b0a0ad208 */ /* 0x000fe40001000000 */
[----:B------:R-:W-:-:S04]  /*06e0*/  ISETP.GT.AND P2, PT, R26, -0x1, PT ;  /* 0xffffffff1a00780c */ /* 0x000fc80003f44270 */
[----:B------:R-:W-:Y:S01]  /*06f0*/  ISETP.LT.AND P2, PT, R2, 0x21, P2 ;  /* 0x000000210200780c */ /* 0x000fe20001741270 */
[----:B------:R-:W-:-:S03]  /*0700*/  IMAD.WIDE R2, R3, 0x4, R62 ;  /* 0x0000000403027825 */ /* 0x000fc600078e023e */
[----:B------:R-:W-:-:S04]  /*0710*/  ISETP.GT.AND P4, PT, R25, RZ, P2 ;  /* 0x000000ff1900720c */ /* 0x000fc80001784270 */
[----:B------:R-:W-:-:S04]  /*0720*/  ISETP.LT.AND P4, PT, R15, 0x100, P4 ;  /* 0x000001000f00780c */ /* 0x000fc80002781270 */
[----:B------:R-:W-:-:S13]  /*0730*/  ISETP.LT.AND P4, PT, R5, 0x484, P4 ;  /* 0x000004840500780c */ /* 0x000fda0002781270 */
[----:B------:R1:W2:Y:S01]  /*0740*/  @P4 LDG.E.EL R4, desc[UR4][R2.64] ;  /* 0x0000000402044981 */ /* 0x0002a2000c2e1900 */
[-C--:B------:R-:W-:Y:S01]  /*0750*/  FSETP.GEU.AND P5, PT, R23, R16.reuse, PT ;  /* 0x000000101700720b */ /* 0x080fe20003fae000 */
[----:B------:R-:W-:Y:S02]  /*0760*/  VIADD R19, R21, 0x2100 ;  /* 0x0000210015137836 */ /* 0x000fe40000000000 */
[----:B------:R-:W-:Y:S02]  /*0770*/  IMAD.MOV.U32 R14, RZ, RZ, RZ ;  /* 0x000000ffff0e7224 */ /* 0x000fe400078e00ff */
[----:B------:R-:W-:Y:S01]  /*0780*/  IMAD.WIDE R18, R19, 0x4, R62 ;  /* 0x0000000413127825 */ /* 0x000fe200078e023e */
[----:B-1----:R-:W-:Y:S02]  /*0790*/  P2R R2, PR, RZ, 0x20 ;  /* 0x00000020ff027803 */ /* 0x002fe40000000000 */
[----:B--2---:R-:W-:Y:S02]  /*07a0*/  SEL R27, R4, 0xff800000, P4 ;  /* 0xff800000041b7807 */ /* 0x004fe40002000000 */
[----:B------:R-:W-:-:S02]  /*07b0*/  FSETP.NAN.AND P4, PT, R16, R16, PT ;  /* 0x000000101000720b */ /* 0x000fc40003f88000 */
[----:B------:R-:W-:Y:S02]  /*07c0*/  LOP3.LUT R4, R17, R24, RZ, 0xfc, !PT ;  /* 0x0000001811047212 */ /* 0x000fe400078efcff */
[----:B------:R-:W-:Y:S02]  /*07d0*/  @P5 FSEL R16, R16, R23, P4 ;  /* 0x0000001710105208 */ /* 0x000fe40002000000 */
[----:B------:R-:W-:-:S13]  /*07e0*/  ISETP.GT.AND P4, PT, R4, -0x1, P3 ;  /* 0xffffffff0400780c */ /* 0x000fda0001f84270 */
[----:B------:R1:W2:Y:S01]  /*07f0*/  @P4 LDG.E.EL R14, desc[UR4][R18.64] ;  /* 0x00000004120e4981 */ /* 0x0002a2000c2e1900 */
[----:B------:R-:W-:Y:S01]  /*0800*/  FSETP.GEU.AND P5, PT, R10, R27, PT ;  /* 0x0000001b0a00720b */ /* 0x000fe20003fae000 */
[----:B------:R-:W-:Y:S02]  /*0810*/  VIADD R39, R15, 0xffffff00 ;  /* 0xffffff000f277836 */ /* 0x000fe40000000000 */
[----:B------:R-:W-:Y:S01]  /*0820*/  IMAD.MOV.U32 R3, RZ, RZ, RZ ;  /* 0x000000ffff037224 */ /* 0x000fe200078e00ff */
[----:B------:R-:W-:Y:S01]  /*0830*/  P2R R4, PR, RZ, 0x20 ;  /* 0x00000020ff047803 */ /* 0x000fe20000000000 */
[----:B------:R-:W-:-:S04]  /*0840*/  IMAD.IADD R23, R39, 0x1, R0 ;  /* 0x0000000127177824 */ /* 0x000fc800078e0200 */
[----:B-1----:R-:W-:Y:S01]  /*0850*/  IMAD.WIDE R18, R23, 0x4, R62 ;  /* 0x0000000417127825 */ /* 0x002fe200078e023e */
[----:B--2---:R-:W-:Y:S02]  /*0860*/  SEL R29, R14, 0xff800000, P4 ;  /* 0xff8000000e1d7807 */ /* 0x004fe40002000000 */
[----:B------:R-:W-:-:S04]  /*0870*/  FSETP.NAN.AND P4, PT, R27, R27, PT ;  /* 0x0000001b1b00720b */ /* 0x000fc80003f88000 */
[----:B------:R-:W-:Y:S02]  /*0880*/  @P5 FSEL R27, R27, R10, P4 ;  /* 0x0000000a1b1b5208 */ /* 0x000fe40002000000 */
[----:B------:R-:W-:-:S04]  /*0890*/  ISETP.GT.AND P4, PT, R25, -0x1, PT ;  /* 0xffffffff1900780c */ /* 0x000fc80003f84270 */
[----:B------:R-:W-:-:S04]  /*08a0*/  ISETP.GT.AND P5, PT, R26, RZ, P4 ;  /* 0x000000ff1a00720c */ /* 0x000fc800027a4270 */
[----:B------:R-:W-:-:S04]  /*08b0*/  ISETP.LT.AND P5, PT, R15, 0x100, P5 ;  /* 0x000001000f00780c */ /* 0x000fc80002fa1270 */
[----:B------:R-:W-:-:S13]  /*08c0*/  ISETP.LT.AND P5, PT, R5, 0x484, P5 ;  /* 0x000004840500780c */ /* 0x000fda0002fa1270 */
[----:B------:R1:W2:Y:S01]  /*08d0*/  @P5 LDG.E.EL R3, desc[UR4][R18.64] ;  /* 0x0000000412035981 */ /* 0x0002a2000c2e1900 */
[----:B------:R-:W-:Y:S01]  /*08e0*/  FSETP.GEU.AND P6, PT, R16, R29, PT ;  /* 0x0000001d1000720b */ /* 0x000fe20003fce000 */
[----:B------:R-:W-:-:S03]  /*08f0*/  VIADD R21, R21, 0x2200 ;  /* 0x0000220015157836 */ /* 0x000fc60000000000 */
[----:B-1----:R-:W-:Y:S02]  /*0900*/  P2R R18, PR, RZ, 0x40 ;  /* 0x00000040ff127803 */ /* 0x002fe40000000000 */
[----:B--2---:R-:W-:Y:S01]  /*0910*/  SEL R28, R3, 0xff800000, P5 ;  /* 0xff800000031c7807 */ /* 0x004fe20002800000 */
[----:B------:R-:W-:Y:S01]  /*0920*/  IMAD.MOV.U32 R3, RZ, RZ, RZ ;  /* 0x000000ffff037224 */ /* 0x000fe200078e00ff */
[----:B------:R-:W-:-:S05]  /*0930*/  FSETP.NAN.AND P5, PT, R29, R29, PT ;  /* 0x0000001d1d00720b */ /* 0x000fca0003fa8000 */
[----:B------:R-:W-:Y:S02]  /*0940*/  @P6 FSEL R29, R29, R16, P5 ;  /* 0x000000101d1d6208 */ /* 0x000fe40002800000 */
[----:B------:R-:W-:Y:S02]  /*0950*/  ISETP.GT.AND P5, PT, R17, -0x1, P1 ;  /* 0xffffffff1100780c */ /* 0x000fe40000fa4270 */
[----:B------:R-:W-:Y:S01]  /*0960*/  ISETP.NE.AND P6, PT, R20, RZ, PT ;  /* 0x000000ff1400720c */ /* 0x000fe20003fc5270 */
[----:B------:R-:W-:Y:S01]  /*0970*/  IMAD.WIDE R20, R21, 0x4, R62 ;  /* 0x0000000415147825 */ /* 0x000fe200078e023e */
[----:B------:R-:W-:Y:S02]  /*0980*/  PLOP3.LUT P5, PT, P3, P5, PT, 0x80, 0x0 ;  /* 0x000000000000781c */ /* 0x000fe40001fab070 */
[----:B------:R-:W-:-:S11]  /*0990*/  P2R R16, PR, RZ, 0x2 ;  /* 0x00000002ff107803 */ /* 0x000fd60000000000 */
[----:B------:R-:W2:Y:S01]  /*09a0*/  @P5 LDG.E.EL R3, desc[UR4][R20.64] ;  /* 0x0000000414035981 */ /* 0x000ea2000c2e1900 */
[----:B------:R-:W-:Y:S01]  /*09b0*/  FSETP.GEU.AND P1, PT, R27, R28, PT ;  /* 0x0000001c1b00720b */ /* 0x000fe20003f2e000 */
[----:B------:R-:W-:Y:S01]  /*09c0*/  IMAD.IADD R23, R0, 0x1, R15 ;  /* 0x0000000100177824 */ /* 0x000fe200078e020f */
[----:B------:R-:W-:Y:S01]  /*09d0*/  LOP3.LUT R14, R25, R26, RZ, 0xfc, !PT ;  /* 0x0000001a190e7212 */ /* 0x000fe200078efcff */
[----:B------:R-:W-:Y:S02]  /*09e0*/  IMAD.MOV.U32 R19, RZ, RZ, RZ ;  /* 0x000000ffff137224 */ /* 0x000fe400078e00ff */
[----:B------:R-:W-:Y:S01]  /*09f0*/  IMAD.WIDE R22, R23, 0x4, R62 ;  /* 0x0000000417167825 */ /* 0x000fe200078e023e */
[----:B--2---:R-:W-:Y:S02]  /*0a00*/  SEL R30, R3, 0xff800000, P5 ;  /* 0xff800000031e7807 */ /* 0x004fe40002800000 */
[----:B------:R-:W-:Y:S02]  /*0a10*/  FSETP.NAN.AND P5, PT, R28, R28, PT ;  /* 0x0000001c1c00720b */ /* 0x000fe40003fa8000 */
[----:B------:R-:W-:-:S03]  /*0a20*/  P2R R3, PR, RZ, 0x2 ;  /* 0x00000002ff037803 */ /* 0x000fc60000000000 */
[----:B------:R-:W-:Y:S02]  /*0a30*/  @P1 FSEL R28, R28, R27, P5 ;  /* 0x0000001b1c1c1208 */ /* 0x000fe40002800000 */
[----:B------:R-:W-:-:S04]  /*0a40*/  ISETP.LT.AND P1, PT, R5, 0x484, !P6 ;  /* 0x000004840500780c */ /* 0x000fc80007721270 */
[----:B------:R-:W-:Y:S02]  /*0a50*/  ISETP.GT.AND P5, PT, R14, -0x1, P1 ;  /* 0xffffffff0e00780c */ /* 0x000fe40000fa4270 */
[----:B------:R-:W-:-:S11]  /*0a60*/  P2R R10, PR, RZ, 0x2 ;  /* 0x00000002ff0a7803 */ /* 0x000fd60000000000 */
[----:B------:R-:W2:Y:S01]  /*0a70*/  @P5 LDG.E.EL R19, desc[UR4][R22.64] ;  /* 0x0000000416135981 */ /* 0x000ea2000c2e1900 */
[----:B------:R-:W-:Y:S01]  /*0a80*/  FSETP.GEU.AND P1, PT, R29, R30, PT ;  /* 0x0000001e1d00720b */ /* 0x000fe20003f2e000 */
[----:B------:R-:W-:-:S03]  /*0a90*/  VIADD R103, R15, 0x2000 ;  /* 0x000020000f677836 */ /* 0x000fc60000000000 */
[----:B------:R-:W-:Y:S01]  /*0aa0*/  P2R R14, PR, RZ, 0x2 ;  /* 0x00000002ff0e7803 */ /* 0x000fe20000000000 */
[----:B------:R-:W-:-:S04]  /*0ab0*/  IMAD.IADD R20, R13, 0x1, R103 ;  /* 0x000000010d147824 */ /* 0x000fc800078e0267 */
[----:B------:R-:W-:-:S04]  /*0ac0*/  IMAD R21, R17, 0x4200, R20 ;  /* 0x0000420011157824 */ /* 0x000fc800078e0214 */
[----:B------:R-:W-:Y:S01]  /*0ad0*/  IMAD.WIDE R20, R21, 0x4, R62 ;  /* 0x0000000415147825 */ /* 0x000fe200078e023e */
[----:B--2---:R-:W-:Y:S02]  /*0ae0*/  SEL R27, R19, 0xff800000, P5 ;  /* 0xff800000131b7807 */ /* 0x004fe40002800000 */
[----:B------:R-:W-:Y:S02]  /*0af0*/  LEA R19, R17, 0x1, 0x1 ;  /* 0x0000000111137811 */ /* 0x000fe400078e08ff */
[C---:B------:R-:W-:Y:S02]  /*0b00*/  FSETP.NAN.AND P5, PT, R30.reuse, R30, PT ;  /* 0x0000001e1e00720b */ /* 0x040fe40003fa8000 */
[----:B------:R-:W-:Y:S01]  /*0b10*/  ISETP.LT.AND P0, PT, R19, 0x21, P0 ;  /* 0x000000211300780c */ /* 0x000fe20000701270 */
[----:B------:R-:W-:Y:S01]  /*0b20*/  IMAD.MOV.U32 R19, RZ, RZ, RZ ;  /* 0x000000ffff137224 */ /* 0x000fe200078e00ff */
[----:B------:R-:W-:Y:S02]  /*0b30*/  @P1 FSEL R30, R30, R29, P5 ;  /* 0x0000001d1e1e1208 */ /* 0x000fe40002800000 */
[----:B------:R-:W-:-:S04]  /*0b40*/  ISETP.GT.AND P5, PT, R24, RZ, P0 ;  /* 0x000000ff1800720c */ /* 0x000fc800007a4270 */
[----:B------:R-:W-:-:S13]  /*0b50*/  PLOP3.LUT P5, PT, P3, P5, PT, 0x80, 0x0 ;  /* 0x000000000000781c */ /* 0x000fda0001fab070 */
[----:B------:R1:W2:Y:S01]  /*0b60*/  @P5 LDG.E.EL R19, desc[UR4][R20.64] ;  /* 0x0000000414135981 */ /* 0x0002a2000c2e1900 */
[----:B------:R-:W-:Y:S01]  /*0b70*/  FSETP.GEU.AND P1, PT, R28, R27, PT ;  /* 0x0000001b1c00720b */ /* 0x000fe20003f2e000 */
[----:B------:R-:W-:Y:S01]  /*0b80*/  VIADD R45, R15, 0x100 ;  /* 0x000001000f2d7836 */ /* 0x000fe20000000000 */
[----:B------:R-:W-:Y:S01]  /*0b90*/  P2R R113, PR, RZ, 0x4 ;  /* 0x00000004ff717803 */ /* 0x000fe20000000000 */
[----:B------:R-:W-:Y:S02]  /*0ba0*/  IMAD.MOV.U32 R22, RZ, RZ, RZ ;  /* 0x000000ffff167224 */ /* 0x000fe400078e00ff */
[----:B------:R-:W-:-:S04]  /*0bb0*/  IMAD.IADD R23, R45, 0x1, R0 ;  /* 0x000000012d177824 */ /* 0x000fc800078e0200 */
[----:B-1----:R-:W-:Y:S01]  /*0bc0*/  IMAD.WIDE R20, R23, 0x4, R62 ;  /* 0x0000000417147825 */ /* 0x002fe200078e023e */
[----:B--2---:R-:W-:Y:S02]  /*0bd0*/  SEL R29, R19, 0xff800000, P5 ;  /* 0xff800000131d7807 */ /* 0x004fe40002800000 */
[C---:B------:R-:W-:Y:S02]  /*0be0*/  FSETP.NAN.AND P5, PT, R27.reuse, R27, PT ;  /* 0x0000001b1b00720b */ /* 0x040fe40003fa8000 */
[----:B------:R-:W-:Y:S02]  /*0bf0*/  P2R R19, PR, RZ, 0x2 ;  /* 0x00000002ff137803 */ /* 0x000fe40000000000 */
[----:B------:R-:W-:Y:S02]  /*0c00*/  @P1 FSEL R27, R27, R28, P5 ;  /* 0x0000001c1b1b1208 */ /* 0x000fe40002800000 */
[----:B------:R-:W-:-:S04]  /*0c10*/  ISETP.GT.AND P5, PT, R25, -0x1, P2 ;  /* 0xffffffff1900780c */ /* 0x000fc800017a4270 */
[----:B------:R-:W-:-:S04]  /*0c20*/  ISETP.LT.AND P5, PT, R15, 0x100, P5 ;  /* 0x000001000f00780c */ /* 0x000fc80002fa1270 */
[----:B------:R-:W-:-:S13]  /*0c30*/  ISETP.LT.AND P5, PT, R5, 0x484, P5 ;  /* 0x000004840500780c */ /* 0x000fda0002fa1270 */
[----:B------:R1:W2:Y:S01]  /*0c40*/  @P5 LDG.E.EL R22, desc[UR4][R20.64] ;  /* 0x0000000414165981 */ /* 0x0002a2000c2e1900 */
[-C--:B------:R-:W-:Y:S01]  /*0c50*/  FSETP.GEU.AND P1, PT, R30, R29.reuse, PT ;  /* 0x0000001d1e00720b */ /* 0x080fe20003f2e000 */
[----:B------:R-:W-:Y:S01]  /*0c60*/  VIADD R93, R15, 0x2100 ;  /* 0x000021000f5d7836 */ /* 0x000fe20000000000 */
[----:B------:R-:W-:Y:S02]  /*0c70*/  LEA R25, R25, 0x1, 0x1 ;  /* 0x0000000119197811 */ /* 0x000fe400078e08ff */
[----:B------:R-:W-:Y:S01]  /*0c80*/  P2R R112, PR, RZ, 0x1 ;  /* 0x00000001ff707803 */ /* 0x000fe20000000000 */
[----:B------:R-:W-:Y:S01]  /*0c90*/  IMAD.MOV.U32 R34, RZ, RZ, RZ ;  /* 0x000000ffff227224 */ /* 0x000fe200078e00ff */
[----:B------:R-:W-:Y:S02]  /*0ca0*/  P2R R108, PR, RZ, 0x8 ;  /* 0x00000008ff6c7803 */ /* 0x000fe40000000000 */
[----:B-1----:R-:W-:Y:S02]  /*0cb0*/  P2R R20, PR, RZ, 0x2 ;  /* 0x00000002ff147803 */ /* 0x002fe40000000000 */
[----:B--2---:R-:W-:Y:S01]  /*0cc0*/  SEL R32, R22, 0xff800000, P5 ;  /* 0xff80000016207807 */ /* 0x004fe20002800000 */
[----:B------:R-:W-:Y:S01]  /*0cd0*/  IMAD.IADD R22, R13, 0x1, R93 ;  /* 0x000000010d167824 */ /* 0x000fe200078e025d */
[----:B------:R-:W-:-:S03]  /*0ce0*/  FSETP.NAN.AND P5, PT, R29, R29, PT ;  /* 0x0000001d1d00720b */ /* 0x000fc60003fa8000 */
[----:B------:R-:W-:Y:S01]  /*0cf0*/  IMAD R23, R17, 0x4200, R22 ;  /* 0x0000420011177824 */ /* 0x000fe200078e0216 */
[----:B------:R-:W-:Y:S02]  /*0d00*/  @P1 FSEL R29, R29, R30, P5 ;  /* 0x0000001e1d1d1208 */ /* 0x000fe40002800000 */
[----:B------:R-:W-:Y:S01]  /*0d10*/  ISETP.GT.AND P5, PT, R24, -0x1, P0 ;  /* 0xffffffff1800780c */ /* 0x000fe200007a4270 */
[----:B------:R-:W-:Y:S02]  /*0d20*/  IMAD.MOV.U32 R24, RZ, RZ, RZ ;  /* 0x000000ffff187224 */ /* 0x000fe400078e00ff */
[----:B------:R-:W-:Y:S01]  /*0d30*/  IMAD.WIDE R22, R23, 0x4, R62 ;  /* 0x0000000417167825 */ /* 0x000fe200078e023e */
[----:B------:R-:W-:-:S13]  /*0d40*/  PLOP3.LUT P5, PT, P3, P5, PT, 0x80, 0x0 ;  /* 0x000000000000781c */ /* 0x000fda0001fab070 */
[----:B------:R1:W2:Y:S01]  /*0d50*/  @P5 LDG.E.EL R24, desc[UR4][R22.64] ;  /* 0x0000000416185981 */ /* 0x0002a2000c2e1900 */
[----:B------:R-:W-:Y:S01]  /*0d60*/  ISETP.LT.AND P0, PT, R25, 0x21, P4 ;  /* 0x000000211900780c */ /* 0x000fe20002701270 */
[----:B------:R-:W-:Y:S01]  /*0d70*/  IMAD.IADD R25, R0, 0x1, R103 ;  /* 0x0000000100197824 */ /* 0x000fe200078e0267 */
[----:B------:R-:W-:Y:S02]  /*0d80*/  FSETP.GEU.AND P1, PT, R27, R32, PT ;  /* 0x000000201b00720b */ /* 0x000fe40003f2e000 */
[----:B------:R-:W-:Y:S02]  /*0d90*/  ISETP.GT.AND P4, PT, R26, RZ, P0 ;  /* 0x000000ff1a00720c */ /* 0x000fe40000784270 */
[----:B------:R-:W-:Y:S02]  /*0da0*/  P2R R95, PR, RZ, 0x1 ;  /* 0x00000001ff5f7803 */ /* 0x000fe40000000000 */
[----:B------:R-:W-:Y:S01]  /*0db0*/  ISETP.LT.AND P4, PT, R15, 0x100, P4 ;  /* 0x000001000f00780c */ /* 0x000fe20002781270 */
[----:B-1----:R-:W-:Y:S01]  /*0dc0*/  IMAD.MOV.U32 R23, RZ, RZ, RZ ;  /* 0x000000ffff177224 */ /* 0x002fe200078e00ff */
[----:B------:R-:W-:-:S02]  /*0dd0*/  P2R R22, PR, RZ, 0x2 ;  /* 0x00000002ff167803 */ /* 0x000fc40000000000 */
[----:B------:R-:W-:Y:S02]  /*0de0*/  ISETP.LT.AND P4, PT, R5, 0x484, P4 ;  /* 0x000004840500780c */ /* 0x000fe40002781270 */
[----:B--2---:R-:W-:Y:S01]  /*0df0*/  SEL R21, R24, 0xff800000, P5 ;  /* 0xff80000018157807 */ /* 0x004fe20002800000 */
[----:B------:R-:W-:Y:S01]  /*0e00*/  IMAD.WIDE R24, R25, 0x4, R62 ;  /* 0x0000000419187825 */ /* 0x000fe200078e023e */
[----:B------:R-:W-:-:S09]  /*0e10*/  FSETP.NAN.AND P5, PT, R32, R32, PT ;  /* 0x000000202000720b */ /* 0x000fd20003fa8000 */
[----:B------:R-:W2:Y:S01]  /*0e20*/  @P4 LDG.E.EL R23, desc[UR4][R24.64] ;  /* 0x0000000418174981 */ /* 0x000ea2000c2e1900 */
[----:B------:R-:W-:Y:S02]  /*0e30*/  @P1 FSEL R32, R32, R27, P5 ;  /* 0x0000001b20201208 */ /* 0x000fe40002800000 */
[-C--:B------:R-:W-:Y:S02]  /*0e40*/  FSETP.GEU.AND P1, PT, R29, R21.reuse, PT ;  /* 0x000000151d00720b */ /* 0x080fe40003f2e000 */
[----:B--2---:R-:W-:Y:S02]  /*0e50*/  SEL R33, R23, 0xff800000, P4 ;  /* 0xff80000017217807 */ /* 0x004fe40002000000 */
[----:B------:R-:W-:-:S09]  /*0e60*/  FSETP.NAN.AND P4, PT, R21, R21, PT ;  /* 0x000000151500720b */ /* 0x000fd20003f88000 */
[----:B------:R-:W-:Y:S02]  /*0e70*/  @P1 FSEL R21, R21, R29, P4 ;  /* 0x0000001d15151208 */ /* 0x000fe40002000000 */
[----:B------:R-:W-:-:S04]  /*0e80*/  ISETP.GT.AND P4, PT, R26, -0x1, P0 ;  /* 0xffffffff1a00780c */ /* 0x000fc80000784270 */
[----:B------:R-:W-:-:S04]  /*0e90*/  ISETP.LT.AND P4, PT, R15, 0x100, P4 ;  /* 0x000001000f00780c */ /* 0x000fc80002781270 */
[----:B------:R-:W-:Y:S01]  /*0ea0*/  ISETP.LT.AND P4, PT, R5, 0x484, P4 ;  /* 0x000004840500780c */ /* 0x000fe20002781270 */
[----:B------:R-:W-:Y:S02]  /*0eb0*/  IMAD.IADD R29, R0, 0x1, R93 ;  /* 0x00000001001d7824 */ /* 0x000fe400078e025d */
[----:B------:R-:W-:Y:S02]  /*0ec0*/  IMAD.MOV.U32 R26, RZ, RZ, RZ ;  /* 0x000000ffff1a7224 */ /* 0x000fe400078e00ff */
[----:B------:R-:W-:-:S08]  /*0ed0*/  IMAD.WIDE R28, R29, 0x4, R62 ;  /* 0x000000041d1c7825 */ /* 0x000fd000078e023e */
[----:B------:R-:W2:Y:S01]  /*0ee0*/  @P4 LDG.E.EL R26, desc[UR4][R28.64] ;  /* 0x000000041c1a4981 */ /* 0x000ea2000c2e1900 */
[----:B------:R-:W-:Y:S02]  /*0ef0*/  FSETP.GEU.AND P0, PT, R32, R33, PT ;  /* 0x000000212000720b */ /* 0x000fe40003f0e000 */
[----:B--2---:R-:W-:Y:S01]  /*0f00*/  SEL R24, R26, 0xff800000, P4 ;  /* 0xff8000001a187807 */ /* 0x004fe20002000000 */
[----:B------:R-:W-:-:S04]  /*0f10*/  VIADD R26, R7, 0x100 ;  /* 0x00000100071a7836 */ /* 0x000fc80000000000 */
[----:B------:R-:W-:-:S05]  /*0f20*/  IMAD.HI R27, R26, 0x78787879, RZ ;  /* 0x787878791a1b7827 */ /* 0x000fca00078e02ff */
[----:B------:R-:W-:-:S04]  /*0f30*/  SHF.R.U32.HI R30, RZ, 0x1f, R27 ;  /* 0x0000001fff1e7819 */ /* 0x000fc8000001161b */
[----:B------:R-:W-:-:S05]  /*0f40*/  LEA.HI.SX32 R47, R27, R30, 0x1d ;  /* 0x0000001e1b2f7211 */ /* 0x000fca00078feaff */
[----:B------:R-:W-:-:S05]  /*0f50*/  IMAD.HI R30, R47, 0x78787879, RZ ;  /* 0x787878792f1e7827 */ /* 0x000fca00078e02ff */
[----:B------:R-:W-:-:S04]  /*0f60*/  SHF.R.U32.HI R29, RZ, 0x1f, R30 ;  /* 0x0000001fff1d7819 */ /* 0x000fc8000001161e */
[----:B------:R-:W-:Y:S01]  /*0f70*/  LEA.HI.SX32 R30, R30, R29, 0x1d ;  /* 0x0000001d1e1e7211 */ /* 0x000fe200078feaff */
[----:B------:R-:W-:Y:S01]  /*0f80*/  IMAD.HI R27, R26, 0x71625345, RZ ;  /* 0x716253451a1b7827 */ /* 0x000fe200078e02ff */
[----:B------:R-:W-:-:S03]  /*0f90*/  FSETP.NAN.AND P4, PT, R33, R33, PT ;  /* 0x000000212100720b */ /* 0x000fc60003f88000 */
[----:B------:R-:W-:Y:S02]  /*0fa0*/  IMAD R50, R47, -0x11, R26 ;  /* 0xffffffef2f327824 */ /* 0x000fe400078e021a */
[----:B------:R-:W-:Y:S01]  /*0fb0*/  IMAD R47, R30, -0x11, R47 ;  /* 0xffffffef1e2f7824 */ /* 0x000fe200078e022f */
[----:B------:R-:W-:Y:S02]  /*0fc0*/  @P0 FSEL R33, R33, R32, P4 ;  /* 0x0000002021210208 */ /* 0x000fe40002000000 */
[----:B------:R-:W-:Y:S02]  /*0fd0*/  SHF.R.U32.HI R28, RZ, 0x1f, R27 ;  /* 0x0000001fff1c7819 */ /* 0x000fe4000001161b */
[----:B------:R-:W-:Y:S02]  /*0fe0*/  ISETP.GT.AND P4, PT, R47, RZ, PT ;  /* 0x000000ff2f00720c */ /* 0x000fe40003f84270 */
[----:B------:R-:W-:Y:S01]  /*0ff0*/  LEA.HI.SX32 R27, R27, R28, 0x19 ;  /* 0x0000001c1b1b7211 */ /* 0x000fe200078fcaff */
[C---:B------:R-:W-:Y:S01]  /*1000*/  IMAD.SHL.U32 R28, R50.reuse, 0x200, RZ ;  /* 0x00000200321c7824 */ /* 0x040fe200078e00ff */
[----:B------:R-:W-:-:S03]  /*1010*/  ISETP.GT.AND P5, PT, R50, RZ, P4 ;  /* 0x000000ff3200720c */ /* 0x000fc600027a4270 */
[----:B------:R-:W-:Y:S01]  /*1020*/  IMAD R28, R27, 0x44100, R28 ;  /* 0x000441001b1c7824 */ /* 0x000fe200078e021c */
[----:B------:R-:W-:-:S03]  /*1030*/  ISETP.LT.AND P5, PT, R15, 0x100, P5 ;  /* 0x000001000f00780c */ /* 0x000fc60002fa1270 */
[----:B------:R-:W-:Y:S01]  /*1040*/  IMAD R28, R47, 0x4200, R28 ;  /* 0x000042002f1c7824 */ /* 0x000fe200078e021c */
[----:B------:R-:W-:-:S03]  /*1050*/  ISETP.LT.AND P5, PT, R26, 0x484, P5 ;  /* 0x000004841a00780c */ /* 0x000fc60002fa1270 */
[----:B------:R-:W-:Y:S02]  /*1060*/  IMAD.IADD R31, R99, 0x1, R28 ;  /* 0x00000001631f7824 */ /* 0x000fe400078e021c */
[----:B------:R-:W-:Y:S02]  /*1070*/  IMAD.MOV.U32 R29, RZ, RZ, RZ ;  /* 0x000000ffff1d7224 */ /* 0x000fe400078e00ff */
[----:B------:R-:W-:-:S06]  /*1080*/  IMAD.WIDE R30, R31, 0x4, R62 ;  /* 0x000000041f1e7825 */ /* 0x000fcc00078e023e */
[----:B------:R-:W2:Y:S01]  /*1090*/  @P5 LDG.E.EL R29, desc[UR4][R30.64] ;  /* 0x000000041e1d5981 */ /* 0x000ea2000c2e1900 */
[----:B------:R-:W-:Y:S02]  /*10a0*/  P2R R25, PR, RZ, 0x1 ;  /* 0x00000001ff197803 */ /* 0x000fe40000000000 */
[----:B------:R-:W-:Y:S02]  /*10b0*/  FSETP.GEU.AND P0, PT, R33, R24, PT ;  /* 0x000000182100720b */ /* 0x000fe40003f0e000 */
[----:B------:R-:W-:-:S04]  /*10c0*/  ISETP.GT.AND P4, PT, R50, -0x1, P4 ;  /* 0xffffffff3200780c */ /* 0x000fc80002784270 */
[----:B------:R-:W-:-:S04]  /*10d0*/  ISETP.LT.AND P4, PT, R15, 0x100, P4 ;  /* 0x000001000f00780c */ /* 0x000fc80002781270 */
[----:B------:R-:W-:Y:S02]  /*10e0*/  ISETP.LT.AND P4, PT, R26, 0x484, P4 ;  /* 0x000004841a00780c */ /* 0x000fe40002781270 */
[----:B--2---:R-:W-:Y:S02]  /*10f0*/  SEL R41, R29, 0xff800000, P5 ;  /* 0xff8000001d297807 */ /* 0x004fe40002800000 */
[----:B------:R-:W-:-:S04]  /*1100*/  FSETP.NAN.AND P5, PT, R24, R24, PT ;  /* 0x000000181800720b */ /* 0x000fc80003fa8000 */
[----:B------:R-:W-:Y:S01]  /*1110*/  @P0 FSEL R24, R24, R33, P5 ;  /* 0x0000002118180208 */ /* 0x000fe20002800000 */
[----:B------:R-:W-:-:S04]  /*1120*/  IMAD.IADD R33, R97, 0x1, R28 ;  /* 0x0000000161217824 */ /* 0x000fc800078e021c */
[----:B------:R-:W-:-:S05]  /*1130*/  IMAD.WIDE R32, R33, 0x4, R62 ;  /* 0x0000000421207825 */ /* 0x000fca00078e023e */
[----:B------:R-:W2:Y:S01]  /*1140*/  @P4 LDG.E.EL R34, desc[UR4][R32.64] ;  /* 0x0000000420224981 */ /* 0x000ea2000c2e1900 */
[----:B------:R-:W-:-:S04]  /*1150*/  VIADD R30, R7, 0x180 ;  /* 0x00000180071e7836 */ /* 0x000fc80000000000 */
[----:B------:R-:W-:Y:S01]  /*1160*/  IMAD.HI R31, R30, 0x78787879, RZ ;  /* 0x787878791e1f7827 */ /* 0x000fe200078e02ff */
[----:B--2---:R-:W-:-:S04]  /*1170*/  SEL R38, R34, 0xff800000, P4 ;  /* 0xff80000022267807 */ /* 0x004fc80002000000 */
[----:B------:R-:W-:-:S04]  /*1180*/  SHF.R.U32.HI R34, RZ, 0x1f, R31 ;  /* 0x0000001fff227819 */ /* 0x000fc8000001161f */
[----:B------:R-:W-:-:S05]  /*1190*/  LEA.HI.SX32 R35, R31, R34, 0x1d ;  /* 0x000000221f237211 */ /* 0x000fca00078feaff */
[----:B------:R-:W-:-:S05]  /*11a0*/  IMAD.HI R36, R35, 0x78787879, RZ ;  /* 0x7878787923247827 */ /* 0x000fca00078e02ff */
[----:B------:R-:W-:-:S04]  /*11b0*/  SHF.R.U32.HI R37, RZ, 0x1f, R36 ;  /* 0x0000001fff257819 */ /* 0x000fc80000011624 */
[----:B------:R-:W-:Y:S01]  /*11c0*/  LEA.HI.SX32 R52, R36, R37, 0x1d ;  /* 0x0000002524347211 */ /* 0x000fe200078feaff */
[----:B------:R-:W-:-:S04]  /*11d0*/  IMAD.HI R31, R30, 0x71625345, RZ ;  /* 0x716253451e1f7827 */ /* 0x000fc800078e02ff */
[----:B------:R-:W-:Y:S01]  /*11e0*/  IMAD R52, R52, -0x11, R35 ;  /* 0xffffffef34347824 */ /* 0x000fe200078e0223 */
[----:B------:R-:W-:Y:S01]  /*11f0*/  SHF.R.U32.HI R34, RZ, 0x1f, R31 ;  /* 0x0000001fff227819 */ /* 0x000fe2000001161f */
[----:B------:R-:W-:-:S03]  /*1200*/  IMAD R51, R35, -0x11, R30 ;  /* 0xffffffef23337824 */ /* 0x000fc600078e021e */
[----:B------:R-:W-:Y:S01]  /*1210*/  ISETP.GT.AND P4, PT, R52, RZ, PT ;  /* 0x000000ff3400720c */ /* 0x000fe20003f84270 */
[----:B------:R-:W-:Y:S01]  /*1220*/  IMAD.SHL.U32 R32, R51, 0x200, RZ ;  /* 0x0000020033207824 */ /* 0x000fe200078e00ff */
[----:B------:R-:W-:Y:S02]  /*1230*/  LEA.HI.SX32 R31, R31, R34, 0x19 ;  /* 0x000000221f1f7211 */ /* 0x000fe400078fcaff */
        /* <DEDUP_REMOVED lines=9> */
[----:B------:R-:W-:-:S04]  /*12d0*/  ISETP.GT.AND P4, PT, R51, -0x1, P4 ;  /* 0xffffffff3300780c */ /* 0x000fc80002784270 */
[----:B------:R-:W-:-:S04]  /*12e0*/  ISETP.LT.AND P4, PT, R15, 0x100, P4 ;  /* 0x000001000f00780c */ /* 0x000fc80002781270 */
[----:B------:R-:W-:Y:S01]  /*12f0*/  ISETP.LT.AND P4, PT, R30, 0x484, P4 ;  /* 0x000004841e00780c */ /* 0x000fe20002781270 */
[----:B------:R-:W-:-:S04]  /*1300*/  IMAD.IADD R37, R97, 0x1, R32 ;  /* 0x0000000161257824 */ /* 0x000fc800078e0220 */
[----:B------:R-:W-:Y:S01]  /*1310*/  IMAD.WIDE R36, R37, 0x4, R62 ;  /* 0x0000000425247825 */ /* 0x000fe200078e023e */
[----:B--2---:R-:W-:-:S03]  /*1320*/  SEL R43, R33, 0xff800000, P5 ;  /* 0xff800000212b7807 */ /* 0x004fc60002800000 */
[----:B------:R-:W-:-:S06]  /*1330*/  IMAD.MOV.U32 R33, RZ, RZ, RZ ;  /* 0x000000ffff217224 */ /* 0x000fcc00078e00ff */
[----:B------:R1:W2:Y:S01]  /*1340*/  @P4 LDG.E.EL R33, desc[UR4][R36.64] ;  /* 0x0000000424214981 */ /* 0x0002a2000c2e1900 */
[----:B------:R-:W-:Y:S02]  /*1350*/  P2R R29, PR, RZ, 0x1 ;  /* 0x00000001ff1d7803 */ /* 0x000fe40000000000 */
[----:B------:R-:W-:Y:S02]  /*1360*/  FSETP.GT.AND P0, PT, R38, R41, PT ;  /* 0x000000292600720b */ /* 0x000fe40003f04000 */
[----:B------:R-:W-:Y:S01]  /*1370*/  LEA R35, R50, 0x1, 0x1 ;  /* 0x0000000132237811 */ /* 0x000fe200078e08ff */
[----:B-1----:R-:W-:-:S04]  /*1380*/  IMAD.IADD R37, R115, 0x1, R28 ;  /* 0x0000000173257824 */ /* 0x002fc800078e021c */
[----:B------:R-:W-:Y:S01]  /*1390*/  IMAD.WIDE R36, R37, 0x4, R62 ;  /* 0x0000000425247825 */ /* 0x000fe200078e023e */
[----:B--2---:R-:W-:Y:S02]  /*13a0*/  SEL R42, R33, 0xff800000, P4 ;  /* 0xff800000212a7807 */ /* 0x004fe40002000000 */
[C---:B------:R-:W-:Y:S02]  /*13b0*/  FSETP.NAN.AND P4, PT, R38.reuse, R38, PT ;  /* 0x000000262600720b */ /* 0x040fe40003f88000 */
[----:B------:R-:W-:Y:S02]  /*13c0*/  P2R R33, PR, RZ, 0x1 ;  /* 0x00000001ff217803 */ /* 0x000fe40000000000 */
[----:B------:R-:W-:Y:S02]  /*13d0*/  @!P0 FSEL R38, R38, R41, P4 ;  /* 0x0000002926268208 */ /* 0x000fe40002000000 */
[C---:B------:R-:W-:Y:S02]  /*13e0*/  FSETP.GT.AND P0, PT, R42.reuse, R43, PT ;  /* 0x0000002b2a00720b */ /* 0x040fe40003f04000 */
[----:B------:R-:W-:-:S11]  /*13f0*/  FSETP.NAN.AND P4, PT, R42, R42, PT ;  /* 0x0000002a2a00720b */ /* 0x000fd60003f88000 */
[----:B------:R-:W-:Y:S02]  /*1400*/  @!P0 FSEL R42, R42, R43, P4 ;  /* 0x0000002b2a2a8208 */ /* 0x000fe40002000000 */
[----:B------:R-:W-:-:S04]  /*1410*/  ISETP.GT.AND P4, PT, R50, -0x1, PT ;  /* 0xffffffff3200780c */ /* 0x000fc80003f84270 */
[----:B------:R-:W-:-:S04]  /*1420*/  ISETP.LT.AND P2, PT, R35, 0x21, P4 ;  /* 0x000000212300780c */ /* 0x000fc80002741270 */
[----:B------:R-:W-:-:S04]  /*1430*/  ISETP.GT.AND P4, PT, R47, RZ, P2 ;  /* 0x000000ff2f00720c */ /* 0x000fc80001784270 */
[----:B------:R-:W-:-:S04]  /*1440*/  ISETP.LT.AND P4, PT, R15, 0x100, P4 ;  /* 0x000001000f00780c */ /* 0x000fc80002781270 */
[----:B------:R-:W-:Y:S01]  /*1450*/  ISETP.LT.AND P4, PT, R26, 0x484, P4 ;  /* 0x000004841a00780c */ /* 0x000fe20002781270 */
[----:B------:R-:W-:-:S12]  /*1460*/  IMAD.MOV.U32 R35, RZ, RZ, RZ ;  /* 0x000000ffff237224 */ /* 0x000fd800078e00ff */
[----:B------:R-:W2:Y:S01]  /*1470*/  @P4 LDG.E.EL R35, desc[UR4][R36.64] ;  /* 0x0000000424234981 */ /* 0x000ea2000c2e1900 */
[----:B------:R-:W-:Y:S01]  /*1480*/  P2R R23, PR, RZ, 0x2 ;  /* 0x00000002ff177803 */ /* 0x000fe20000000000 */
[----:B------:R-:W-:Y:S02]  /*1490*/  IMAD.IADD R41, R115, 0x1, R32 ;  /* 0x0000000173297824 */ /* 0x000fe400078e0220 */
[----:B------:R-:W-:Y:S02]  /*14a0*/  IMAD.MOV.U32 R44, RZ, RZ, RZ ;  /* 0x000000ffff2c7224 */ /* 0x000fe400078e00ff */
[----:B------:R-:W-:Y:S01]  /*14b0*/  IMAD.WIDE R40, R41, 0x4, R62 ;  /* 0x0000000429287825 */ /* 0x000fe200078e023e */
[----:B--2---:R-:W-:Y:S02]  /*14c0*/  SEL R43, R35, 0xff800000, P4 ;  /* 0xff800000232b7807 */ /* 0x004fe40002000000 */
[C---:B------:R-:W-:Y:S02]  /*14d0*/  LEA R35, R51.reuse, 0x1, 0x1 ;  /* 0x0000000133237811 */ /* 0x040fe400078e08ff */
[----:B------:R-:W-:-:S04]  /*14e0*/  ISETP.GT.AND P4, PT, R51, -0x1, PT ;  /* 0xffffffff3300780c */ /* 0x000fc80003f84270 */
[----:B------:R-:W-:-:S04]  /*14f0*/  ISETP.LT.AND P1, PT, R35, 0x21, P4 ;  /* 0x000000212300780c */ /* 0x000fc80002721270 */
[----:B------:R-:W-:-:S04]  /*1500*/  ISETP.GT.AND P4, PT, R52, RZ, P1 ;  /* 0x000000ff3400720c */ /* 0x000fc80000f84270 */
[----:B------:R-:W-:-:S04]  /*1510*/  ISETP.LT.AND P4, PT, R15, 0x100, P4 ;  /* 0x000001000f00780c */ /* 0x000fc80002781270 */
[----:B------:R-:W-:-:S13]  /*1520*/  ISETP.LT.AND P4, PT, R30, 0x484, P4 ;  /* 0x000004841e00780c */ /* 0x000fda0002781270 */
[----:B------:R1:W2:Y:S01]  /*1530*/  @P4 LDG.E.EL R44, desc[UR4][R40.64] ;  /* 0x00000004282c4981 */ /* 0x0002a2000c2e1900 */
[----:B------:R-:W-:Y:S02]  /*1540*/  P2R R34, PR, RZ, 0x1 ;  /* 0x00000001ff227803 */ /* 0x000fe40000000000 */
[----:B------:R-:W-:-:S04]  /*1550*/  FSETP.GEU.AND P0, PT, R38, R43, PT ;  /* 0x0000002b2600720b */ /* 0x000fc80003f0e000 */
[----:B------:R-:W-:Y:S02]  /*1560*/  P2R R36, PR, RZ, 0x1 ;  /* 0x00000001ff247803 */ /* 0x000fe40000000000 */
[----:B------:R-:W-:Y:S01]  /*1570*/  ISETP.GT.AND P5, PT, R47, -0x1, PT ;  /* 0xffffffff2f00780c */ /* 0x000fe20003fa4270 */
[----:B-1----:R-:W-:-:S04]  /*1580*/  IMAD.IADD R41, R39, 0x1, R28 ;  /* 0x0000000127297824 */ /* 0x002fc800078e021c */
[----:B------:R-:W-:Y:S01]  /*1590*/  IMAD.WIDE R40, R41, 0x4, R62 ;  /* 0x0000000429287825 */ /* 0x000fe200078e023e */
[----:B--2---:R-:W-:Y:S02]  /*15a0*/  SEL R49, R44, 0xff800000, P4 ;  /* 0xff8000002c317807 */ /* 0x004fe40002000000 */
[----:B------:R-:W-:-:S04]  /*15b0*/  FSETP.NAN.AND P4, PT, R43, R43, PT ;  /* 0x0000002b2b00720b */ /* 0x000fc80003f88000 */
[----:B------:R-:W-:Y:S02]  /*15c0*/  @P0 FSEL R43, R43, R38, P4 ;  /* 0x000000262b2b0208 */ /* 0x000fe40002000000 */
[-C--:B------:R-:W-:Y:S02]  /*15d0*/  FSETP.GEU.AND P0, PT, R42, R49.reuse, PT ;  /* 0x000000312a00720b */ /* 0x080fe40003f0e000 */
[----:B------:R-:W-:-:S11]  /*15e0*/  FSETP.NAN.AND P4, PT, R49, R49, PT ;  /* 0x000000313100720b */ /* 0x000fd60003f88000 */
[----:B------:R-:W-:Y:S02]  /*15f0*/  @P0 FSEL R49, R49, R42, P4 ;  /* 0x0000002a31310208 */ /* 0x000fe40002000000 */
[----:B------:R-:W-:-:S04]  /*1600*/  ISETP.GT.AND P4, PT, R50, RZ, P5 ;  /* 0x000000ff3200720c */ /* 0x000fc80002f84270 */
[----:B------:R-:W-:-:S04]  /*1610*/  ISETP.LT.AND P4, PT, R15, 0x100, P4 ;  /* 0x000001000f00780c */ /* 0x000fc80002781270 */
[----:B------:R-:W-:Y:S01]  /*1620*/  ISETP.LT.AND P4, PT, R26, 0x484, P4 ;  /* 0x000004841a00780c */ /* 0x000fe20002781270 */
[----:B------:R-:W-:-:S12]  /*1630*/  IMAD.MOV.U32 R38, RZ, RZ, RZ ;  /* 0x000000ffff267224 */ /* 0x000fd800078e00ff */
[----:B------:R-:W2:Y:S01]  /*1640*/  @P4 LDG.E.EL R38, desc[UR4][R40.64] ;  /* 0x0000000428264981 */ /* 0x000ea2000c2e1900 */
[----:B------:R-:W-:Y:S02]  /*1650*/  IMAD.IADD R39, R39, 0x1, R32 ;  /* 0x0000000127277824 */ /* 0x000fe400078e0220 */
[----:B------:R-:W-:Y:S01]  /*1660*/  IMAD.MOV.U32 R42, RZ, RZ, RZ ;  /* 0x000000ffff2a7224 */ /* 0x000fe200078e00ff */
[----:B--2---:R-:W-:Y:S02]  /*1670*/  SEL R46, R38, 0xff800000, P4 ;  /* 0xff800000262e7807 */ /* 0x004fe40002000000 */
[----:B------:R-:W-:-:S04]  /*1680*/  ISETP.GT.AND P4, PT, R52, -0x1, PT ;  /* 0xffffffff3400780c */ /* 0x000fc80003f84270 */
[----:B------:R-:W-:-:S04]  /*1690*/  ISETP.GT.AND P6, PT, R51, RZ, P4 ;  /* 0x000000ff3300720c */ /* 0x000fc800027c4270 */
[----:B------:R-:W-:-:S04]  /*16a0*/  ISETP.LT.AND P6, PT, R15, 0x100, P6 ;  /* 0x000001000f00780c */ /* 0x000fc800037c1270 */
[----:B------:R-:W-:Y:S01]  /*16b0*/  ISETP.LT.AND P6, PT, R30, 0x484, P6 ;  /* 0x000004841e00780c */ /* 0x000fe200037c1270 */
[----:B------:R-:W-:-:S12]  /*16c0*/  IMAD.WIDE R38, R39, 0x4, R62 ;  /* 0x0000000427267825 */ /* 0x000fd800078e023e */
[----:B------:R1:W2:Y:S01]  /*16d0*/  @P6 LDG.E.EL R42, desc[UR4][R38.64] ;  /* 0x00000004262a6981 */ /* 0x0002a2000c2e1900 */
[----:B------:R-:W-:Y:S02]  /*16e0*/  P2R R37, PR, RZ, 0x1 ;  /* 0x00000001ff257803 */ /* 0x000fe40000000000 */
[----:B------:R-:W-:-:S04]  /*16f0*/  FSETP.GEU.AND P0, PT, R43, R46, PT ;  /* 0x0000002e2b00720b */ /* 0x000fc80003f0e000 */
[----:B-1----:R-:W-:Y:S02]  /*1700*/  P2R R38, PR, RZ, 0x1 ;  /* 0x00000001ff267803 */ /* 0x002fe40000000000 */
[----:B------:R-:W-:Y:S02]  /*1710*/  LOP3.LUT R41, R47, R50, RZ, 0xfc, !PT ;  /* 0x000000322f297212 */ /* 0x000fe400078efcff */
[----:B--2---:R-:W-:Y:S02]  /*1720*/  SEL R54, R42, 0xff800000, P6 ;  /* 0xff8000002a367807 */ /* 0x004fe40003000000 */
[----:B------:R-:W-:-:S04]  /*1730*/  FSETP.NAN.AND P6, PT, R46, R46, PT ;  /* 0x0000002e2e00720b */ /* 0x000fc80003fc8000 */
[----:B------:R-:W-:Y:S02]  /*1740*/  @P0 FSEL R46, R46, R43, P6 ;  /* 0x0000002b2e2e0208 */ /* 0x000fe40003000000 */
[-C--:B------:R-:W-:Y:S02]  /*1750*/  FSETP.GEU.AND P0, PT, R49, R54.reuse, PT ;  /* 0x000000363100720b */ /* 0x080fe40003f0e000 */
[----:B------:R-:W-:Y:S02]  /*1760*/  FSETP.NAN.AND P6, PT, R54, R54, PT ;  /* 0x000000363600720b */ /* 0x000fe40003fc8000 */
[----:B------:R-:W-:-:S09]  /*1770*/  P2R R39, PR, RZ, 0x1 ;  /* 0x00000001ff277803 */ /* 0x000fd20000000000 */
[----:B------:R-:W-:Y:S02]  /*1780*/  @P0 FSEL R54, R54, R49, P6 ;  /* 0x0000003136360208 */ /* 0x000fe40003000000 */
[----:B------:R-:W-:-:S04]  /*1790*/  ISETP.GE.AND P0, PT, R15, 0x100, PT ;  /* 0x000001000f00780c */ /* 0x000fc80003f06270 */
[----:B------:R-:W-:-:S04]  /*17a0*/  ISETP.LT.AND P3, PT, R26, 0x484, !P0 ;  /* 0x000004841a00780c */ /* 0x000fc80004761270 */
[----:B------:R-:W-:Y:S01]  /*17b0*/  ISETP.GT.AND P6, PT, R41, -0x1, P3 ;  /* 0xffffffff2900780c */ /* 0x000fe20001fc4270 */
[----:B------:R-:W-:Y:S02]  /*17c0*/  IMAD.IADD R49, R28, 0x1, R15 ;  /* 0x000000011c317824 */ /* 0x000fe400078e020f */
[----:B------:R-:W-:Y:S02]  /*17d0*/  IMAD.MOV.U32 R42, RZ, RZ, RZ ;  /* 0x000000ffff2a7224 */ /* 0x000fe400078e00ff */
[----:B------:R-:W-:-:S08]  /*17e0*/  IMAD.WIDE R48, R49, 0x4, R62 ;  /* 0x0000000431307825 */ /* 0x000fd000078e023e */
[----:B------:R-:W2:Y:S01]  /*17f0*/  @P6 LDG.E.EL R42, desc[UR4][R48.64] ;  /* 0x00000004302a6981 */ /* 0x000ea2000c2e1900 */
[----:B------:R-:W-:Y:S02]  /*1800*/  P2R R40, PR, RZ, 0x8 ;  /* 0x00000008ff287803 */ /* 0x000fe40000000000 */
[----:B------:R-:W-:Y:S02]  /*1810*/  LOP3.LUT R44, R52, R51, RZ, 0xfc, !PT ;  /* 0x00000033342c7212 */ /* 0x000fe400078efcff */
[----:B------:R-:W-:Y:S01]  /*1820*/  ISETP.LT.AND P3, PT, R30, 0x484, !P0 ;  /* 0x000004841e00780c */ /* 0x000fe20004761270 */
[----:B------:R-:W-:Y:S02]  /*1830*/  IMAD.IADD R43, R32, 0x1, R15 ;  /* 0x00000001202b7824 */ /* 0x000fe400078e020f */
[----:B------:R-:W-:Y:S01]  /*1840*/  IMAD.MOV.U32 R55, RZ, RZ, RZ ;  /* 0x000000ffff377224 */ /* 0x000fe200078e00ff */
[----:B--2---:R-:W-:Y:S02]  /*1850*/  SEL R53, R42, 0xff800000, P6 ;  /* 0xff8000002a357807 */ /* 0x004fe40003000000 */
[----:B------:R-:W-:Y:S01]  /*1860*/  ISETP.GT.AND P6, PT, R44, -0x1, P3 ;  /* 0xffffffff2c00780c */ /* 0x000fe20001fc4270 */
[----:B------:R-:W-:-:S12]  /*1870*/  IMAD.WIDE R42, R43, 0x4, R62 ;  /* 0x000000042b2a7825 */ /* 0x000fd800078e023e */
[----:B------:R1:W2:Y:S01]  /*1880*/  @P6 LDG.E.EL R55, desc[UR4][R42.64] ;  /* 0x000000042a376981 */ /* 0x0002a2000c2e1900 */
[----:B------:R-:W-:Y:S02]  /*1890*/  P2R R41, PR, RZ, 0x8 ;  /* 0x00000008ff297803 */ /* 0x000fe40000000000 */
[----:B------:R-:W-:-:S04]  /*18a0*/  FSETP.GEU.AND P3, PT, R46, R53, PT ;  /* 0x000000352e00720b */ /* 0x000fc80003f6e000 */
[----:B-1----:R-:W-:Y:S01]  /*18b0*/  P2R R42, PR, RZ, 0x8 ;  /* 0x00000008ff2a7803 */ /* 0x002fe20000000000 */
[----:B------:R-:W-:Y:S02]  /*18c0*/  IMAD.IADD R49, R45, 0x1, R28 ;  /* 0x000000012d317824 */ /* 0x000fe400078e021c */
[----:B------:R-:W-:Y:S02]  /*18d0*/  IMAD.MOV.U32 R44, RZ, RZ, RZ ;  /* 0x000000ffff2c7224 */ /* 0x000fe400078e00ff */
[----:B------:R-:W-:Y:S01]  /*18e0*/  IMAD.WIDE R48, R49, 0x4, R62 ;  /* 0x0000000431307825 */ /* 0x000fe200078e023e */
[----:B--2---:R-:W-:Y:S02]  /*18f0*/  SEL R55, R55, 0xff800000, P6 ;  /* 0xff80000037377807 */ /* 0x004fe40003000000 */
[----:B------:R-:W-:-:S04]  /*1900*/  FSETP.NAN.AND P6, PT, R53, R53, PT ;  /* 0x000000353500720b */ /* 0x000fc80003fc8000 */
[----:B------:R-:W-:Y:S02]  /*1910*/  @P3 FSEL R53, R53, R46, P6 ;  /* 0x0000002e35353208 */ /* 0x000fe40003000000 */
[-C--:B------:R-:W-:Y:S02]  /*1920*/  FSETP.GEU.AND P3, PT, R54, R55.reuse, PT ;  /* 0x000000373600720b */ /* 0x080fe40003f6e000 */
[----:B------:R-:W-:-:S11]  /*1930*/  FSETP.NAN.AND P6, PT, R55, R55, PT ;  /* 0x000000373700720b */ /* 0x000fd60003fc8000 */
[----:B------:R-:W-:Y:S02]  /*1940*/  @P3 FSEL R55, R55, R54, P6 ;  /* 0x0000003637373208 */ /* 0x000fe40003000000 */
[----:B------:R-:W-:-:S04]  /*1950*/  ISETP.GT.AND P6, PT, R47, -0x1, P2 ;  /* 0xffffffff2f00780c */ /* 0x000fc800017c4270 */
[----:B------:R-:W-:-:S04]  /*1960*/  ISETP.LT.AND P6, PT, R15, 0x100, P6 ;  /* 0x000001000f00780c */ /* 0x000fc800037c1270 */
[----:B------:R-:W-:-:S13]  /*1970*/  ISETP.LT.AND P6, PT, R26, 0x484, P6 ;  /* 0x000004841a00780c */ /* 0x000fda00037c1270 */
[----:B------:R-:W2:Y:S01]  /*1980*/  @P6 LDG.E.EL R44, desc[UR4][R48.64] ;  /* 0x00000004302c6981 */ /* 0x000ea2000c2e1900 */
[----:B------:R-:W-:Y:S02]  /*1990*/  IMAD.IADD R45, R45, 0x1, R32 ;  /* 0x000000012d2d7824 */ /* 0x000fe400078e0220 */
[----:B------:R-:W-:Y:S01]  /*19a0*/  IMAD.MOV.U32 R46, RZ, RZ, RZ ;  /* 0x000000ffff2e7224 */ /* 0x000fe200078e00ff */
[----:B--2---:R-:W-:Y:S02]  /*19b0*/  SEL R54, R44, 0xff800000, P6 ;  /* 0xff8000002c367807 */ /* 0x004fe40003000000 */
[----:B------:R-:W-:-:S04]  /*19c0*/  ISETP.GT.AND P6, PT, R52, -0x1, P1 ;  /* 0xffffffff3400780c */ /* 0x000fc80000fc4270 */
[----:B------:R-:W-:-:S04]  /*19d0*/  ISETP.LT.AND P6, PT, R15, 0x100, P6 ;  /* 0x000001000f00780c */ /* 0x000fc800037c1270 */
[----:B------:R-:W-:Y:S01]  /*19e0*/  ISETP.LT.AND P6, PT, R30, 0x484, P6 ;  /* 0x000004841e00780c */ /* 0x000fe200037c1270 */
[----:B------:R-:W-:-:S12]  /*19f0*/  IMAD.WIDE R44, R45, 0x4, R62 ;  /* 0x000000042d2c7825 */ /* 0x000fd800078e023e */
[----:B------:R1:W2:Y:S01]  /*1a00*/  @P6 LDG.E.EL R46, desc[UR4][R44.64] ;  /* 0x000000042c2e6981 */ /* 0x0002a2000c2e1900 */
[----:B------:R-:W-:Y:S02]  /*1a10*/  P2R R35, PR, RZ, 0x2 ;  /* 0x00000002ff237803 */ /* 0x000fe40000000000 */
[----:B------:R-:W-:Y:S02]  /*1a20*/  FSETP.GEU.AND P1, PT, R53, R54, PT ;  /* 0x000000363500720b */ /* 0x000fe40003f2e000 */
[----:B------:R-:W-:Y:S02]  /*1a30*/  LEA R47, R47, 0x1, 0x1 ;  /* 0x000000012f2f7811 */ /* 0x000fe400078e08ff */
[----:B------:R-:W-:Y:S02]  /*1a40*/  P2R R101, PR, RZ, 0x4 ;  /* 0x00000004ff657803 */ /* 0x000fe40000000000 */
[----:B-1----:R-:W-:Y:S02]  /*1a50*/  P2R R44, PR, RZ, 0x2 ;  /* 0x00000002ff2c7803 */ /* 0x002fe40000000000 */
[----:B------:R-:W-:-:S04]  /*1a60*/  ISETP.LT.AND P2, PT, R47, 0x21, P5 ;  /* 0x000000212f00780c */ /* 0x000fc80002f41270 */
[----:B------:R-:W-:Y:S02]  /*1a70*/  ISETP.GT.AND P5, PT, R50, RZ, P2 ;  /* 0x000000ff3200720c */ /* 0x000fe400017a4270 */
[----:B------:R-:W-:Y:S02]  /*1a80*/  LEA R52, R52, 0x1, 0x1 ;  /* 0x0000000134347811 */ /* 0x000fe400078e08ff */
[----:B------:R-:W-:-:S04]  /*1a90*/  ISETP.LT.AND P5, PT, R15, 0x100, P5 ;  /* 0x000001000f00780c */ /* 0x000fc80002fa1270 */
[----:B------:R-:W-:Y:S01]  /*1aa0*/  ISETP.LT.AND P5, PT, R26, 0x484, P5 ;  /* 0x000004841a00780c */ /* 0x000fe20002fa1270 */
[----:B------:R-:W-:Y:S02]  /*1ab0*/  IMAD.IADD R49, R28, 0x1, R103 ;  /* 0x000000011c317824 */ /* 0x000fe400078e0267 */
[----:B------:R-:W-:Y:S02]  /*1ac0*/  IMAD.MOV.U32 R47, RZ, RZ, RZ ;  /* 0x000000ffff2f7224 */ /* 0x000fe400078e00ff */
[----:B------:R-:W-:-:S08]  /*1ad0*/  IMAD.WIDE R48, R49, 0x4, R62 ;  /* 0x0000000431307825 */ /* 0x000fd000078e023e */
[----:B------:R-:W3:Y:S01]  /*1ae0*/  @P5 LDG.E.EL R47, desc[UR4][R48.64] ;  /* 0x00000004302f5981 */ /* 0x000ee2000c2e1900 */
[----:B------:R-:W-:Y:S01]  /*1af0*/  IMAD.MOV.U32 R57, RZ, RZ, RZ ;  /* 0x000000ffff397224 */ /* 0x000fe200078e00ff */
[----:B--2---:R-:W-:Y:S02]  /*1b00*/  SEL R56, R46, 0xff800000, P6 ;  /* 0xff8000002e387807 */ /* 0x004fe40003000000 */
[----:B------:R-:W-:-:S04]  /*1b10*/  FSETP.NAN.AND P6, PT, R54, R54, PT ;  /* 0x000000363600720b */ /* 0x000fc80003fc8000 */
[----:B------:R-:W-:Y:S02]  /*1b20*/  @P1 FSEL R54, R54, R53, P6 ;  /* 0x0000003536361208 */ /* 0x000fe40003000000 */
[-C--:B------:R-:W-:Y:S02]  /*1b30*/  FSETP.GEU.AND P1, PT, R55, R56.reuse, PT ;  /* 0x000000383700720b */ /* 0x080fe40003f2e000 */
[----:B------:R-:W-:Y:S02]  /*1b40*/  FSETP.NAN.AND P6, PT, R56, R56, PT ;  /* 0x000000383800720b */ /* 0x000fe40003fc8000 */
[----:B------:R-:W-:-:S09]  /*1b50*/  P2R R45, PR, RZ, 0x2 ;  /* 0x00000002ff2d7803 */ /* 0x000fd20000000000 */
[----:B------:R-:W-:Y:S02]  /*1b60*/  @P1 FSEL R56, R56, R55, P6 ;  /* 0x0000003738381208 */ /* 0x000fe40003000000 */
[----:B------:R-:W-:-:S04]  /*1b70*/  ISETP.LT.AND P1, PT, R52, 0x21, P4 ;  /* 0x000000213400780c */ /* 0x000fc80002721270 */
[----:B------:R-:W-:-:S04]  /*1b80*/  ISETP.GT.AND P4, PT, R51, RZ, P1 ;  /* 0x000000ff3300720c */ /* 0x000fc80000f84270 */
[----:B------:R-:W-:-:S04]  /*1b90*/  ISETP.LT.AND P4, PT, R15, 0x100, P4 ;  /* 0x000001000f00780c */ /* 0x000fc80002781270 */
[----:B------:R-:W-:Y:S01]  /*1ba0*/  ISETP.LT.AND P4, PT, R30, 0x484, P4 ;  /* 0x000004841e00780c */ /* 0x000fe20002781270 */
[----:B------:R-:W-:-:S04]  /*1bb0*/  IMAD.IADD R53, R32, 0x1, R103 ;  /* 0x0000000120357824 */ /* 0x000fc800078e0267 */
[----:B------:R-:W-:-:S08]  /*1bc0*/  IMAD.WIDE R52, R53, 0x4, R62 ;  /* 0x0000000435347825 */ /* 0x000fd000078e023e */
[----:B------:R1:W2:Y:S01]  /*1bd0*/  @P4 LDG.E.EL R57, desc[UR4][R52.64] ;  /* 0x0000000434394981 */ /* 0x0002a2000c2e1900 */
[----:B---3--:R-:W-:Y:S02]  /*1be0*/  SEL R55, R47, 0xff800000, P5 ;  /* 0xff8000002f377807 */ /* 0x008fe40002800000 */
[----:B------:R-:W-:Y:S02]  /*1bf0*/  P2R R43, PR, RZ, 0x8 ;  /* 0x00000008ff2b7803 */ /* 0x000fe40000000000 */
[----:B------:R-:W-:-:S04]  /*1c00*/  FSETP.GEU.AND P3, PT, R54, R55, PT ;  /* 0x000000373600720b */ /* 0x000fc80003f6e000 */
[----:B------:R-:W-:Y:S01]  /*1c10*/  P2R R48, PR, RZ, 0x8 ;  /* 0x00000008ff307803 */ /* 0x000fe20000000000 */
        /* <DEDUP_REMOVED lines=10> */
[----:B------:R-:W-:Y:S01]  /*1cc0*/  ISETP.LT.AND P4, PT, R26, 0x484, P4 ;  /* 0x000004841a00780c */ /* 0x000fe20002781270 */
[----:B------:R-:W-:-:S12]  /*1cd0*/  IMAD.MOV.U32 R50, RZ, RZ, RZ ;  /* 0x000000ffff327224 */ /* 0x000fd800078e00ff */
[----:B------:R-:W2:Y:S01]  /*1ce0*/  @P4 LDG.E.EL R50, desc[UR4][R52.64] ;  /* 0x0000000434324981 */ /* 0x000ea2000c2e1900 */
[----:B------:R-:W-:-:S04]  /*1cf0*/  IMAD.IADD R57, R32, 0x1, R93 ;  /* 0x0000000120397824 */ /* 0x000fc800078e025d */
[----:B------:R-:W-:Y:S01]  /*1d00*/  IMAD.WIDE R56, R57, 0x4, R62 ;  /* 0x0000000439387825 */ /* 0x000fe200078e023e */
[----:B--2---:R-:W-:Y:S02]  /*1d10*/  SEL R50, R50, 0xff800000, P4 ;  /* 0xff80000032327807 */ /* 0x004fe40002000000 */
[----:B------:R-:W-:-:S04]  /*1d20*/  ISETP.GT.AND P4, PT, R51, -0x1, P1 ;  /* 0xffffffff3300780c */ /* 0x000fc80000f84270 */
[----:B------:R-:W-:-:S04]  /*1d30*/  ISETP.LT.AND P4, PT, R15, 0x100, P4 ;  /* 0x000001000f00780c */ /* 0x000fc80002781270 */
[----:B------:R-:W-:Y:S01]  /*1d40*/  ISETP.LT.AND P4, PT, R30, 0x484, P4 ;  /* 0x000004841e00780c */ /* 0x000fe20002781270 */
[----:B------:R-:W-:-:S12]  /*1d50*/  IMAD.MOV.U32 R51, RZ, RZ, RZ ;  /* 0x000000ffff337224 */ /* 0x000fd800078e00ff */
[----:B------:R-:W2:Y:S01]  /*1d60*/  @P4 LDG.E.EL R51, desc[UR4][R56.64] ;  /* 0x0000000438334981 */ /* 0x000ea2000c2e1900 */
[----:B------:R-:W-:Y:S02]  /*1d70*/  P2R R47, PR, RZ, 0x2 ;  /* 0x00000002ff2f7803 */ /* 0x000fe40000000000 */
[----:B------:R-:W-:-:S04]  /*1d80*/  FSETP.GEU.AND P1, PT, R55, R50, PT ;  /* 0x000000323700720b */ /* 0x000fc80003f2e000 */
[----:B------:R-:W-:Y:S01]  /*1d90*/  P2R R52, PR, RZ, 0x2 ;  /* 0x00000002ff347803 */ /* 0x000fe20000000000 */
[----:B------:R-:W-:Y:S01]  /*1da0*/  VIADD R54, R7, 0x200 ;  /* 0x0000020007367836 */ /* 0x000fe20000000000 */
[----:B--2---:R-:W-:Y:S02]  /*1db0*/  SEL R51, R51, 0xff800000, P4 ;  /* 0xff80000033337807 */ /* 0x004fe40002000000 */
[----:B------:R-:W-:-:S05]  /*1dc0*/  FSETP.NAN.AND P4, PT, R50, R50, PT ;  /* 0x000000323200720b */ /* 0x000fca0003f88000 */
[----:B------:R-:W-:Y:S02]  /*1dd0*/  @P1 FSEL R50, R50, R55, P4 ;  /* 0x0000003732321208 */ /* 0x000fe40002000000 */
[-C--:B------:R-:W-:Y:S01]  /*1de0*/  FSETP.GEU.AND P1, PT, R58, R51.reuse, PT ;  /* 0x000000333a00720b */ /* 0x080fe20003f2e000 */
[----:B------:R-:W-:Y:S01]  /*1df0*/  IMAD.HI R55, R54, 0x78787879, RZ ;  /* 0x7878787936377827 */ /* 0x000fe200078e02ff */
[----:B------:R-:W-:-:S11]  /*1e00*/  FSETP.NAN.AND P4, PT, R51, R51, PT ;  /* 0x000000333300720b */ /* 0x000fd60003f88000 */
[----:B------:R-:W-:Y:S02]  /*1e10*/  @P1 FSEL R51, R51, R58, P4 ;  /* 0x0000003a33331208 */ /* 0x000fe40002000000 */
[----:B------:R-:W-:-:S04]  /*1e20*/  SHF.R.U32.HI R58, RZ, 0x1f, R55 ;  /* 0x0000001fff3a7819 */ /* 0x000fc80000011637 */
[----:B------:R-:W-:-:S05]  /*1e30*/  LEA.HI.SX32 R81, R55, R58, 0x1d ;  /* 0x0000003a37517211 */ /* 0x000fca00078feaff */
[----:B------:R-:W-:-:S05]  /*1e40*/  IMAD.HI R57, R81, 0x78787879, RZ ;  /* 0x7878787951397827 */ /* 0x000fca00078e02ff */
[----:B------:R-:W-:-:S04]  /*1e50*/  SHF.R.U32.HI R58, RZ, 0x1f, R57 ;  /* 0x0000001fff3a7819 */ /* 0x000fc80000011639 */
[----:B------:R-:W-:Y:S01]  /*1e60*/  LEA.HI.SX32 R58, R57, R58, 0x1d ;  /* 0x0000003a393a7211 */ /* 0x000fe200078feaff */
[----:B------:R-:W-:-:S04]  /*1e70*/  IMAD.HI R55, R54, 0x71625345, RZ ;  /* 0x7162534536377827 */ /* 0x000fc800078e02ff */
[----:B------:R-:W-:Y:S02]  /*1e80*/  IMAD R84, R81, -0x11, R54 ;  /* 0xffffffef51547824 */ /* 0x000fe400078e0236 */
[----:B------:R-:W-:Y:S01]  /*1e90*/  IMAD R81, R58, -0x11, R81 ;  /* 0xffffffef3a517824 */ /* 0x000fe200078e0251 */
[----:B------:R-:W-:-:S04]  /*1ea0*/  SHF.R.U32.HI R56, RZ, 0x1f, R55 ;  /* 0x0000001fff387819 */ /* 0x000fc80000011637 */
        /* <DEDUP_REMOVED lines=19> */
[----:B------:R-:W2:Y:S02]  /*1fe0*/  @P4 LDG.E.EL R57, desc[UR4][R58.64] ;  /* 0x000000043a394981 */ /* 0x000ea4000c2e1900 */
        /* <DEDUP_REMOVED lines=34> */
[----:B------:R-:W-:Y:S02]  /*2210*/  LEA R66, R84, 0x1, 0x1 ;  /* 0x0000000154427811 */ /* 0x000fe400078e08ff */
[----:B------:R-:W-:Y:S01]  /*2220*/  P2R R46, PR, RZ, 0x4 ;  /* 0x00000004ff2e7803 */ /* 0x000fe20000000000 */
[----:B------:R-:W-:Y:S02]  /*2230*/  IMAD.IADD R67, R115, 0x1, R56 ;  /* 0x0000000173437824 */ /* 0x000fe400078e0238 */
[----:B-1----:R-:W-:Y:S01]  /*2240*/  IMAD.MOV.U32 R64, RZ, RZ, RZ ;  /* 0x000000ffff407224 */ /* 0x002fe200078e00ff */
[----:B--2---:R-:W-:-:S02]  /*2250*/  SEL R72, R59, 0xff800000, P4 ;  /* 0xff8000003b487807 */ /* 0x004fc40002000000 */
        /* <DEDUP_REMOVED lines=11> */
[----:B------:R-:W-:-:S12]  /*2310*/  IMAD.WIDE R66, R67, 0x4, R62 ;  /* 0x0000000443427825 */ /* 0x000fd800078e023e */
[----:B------:R-:W2:Y:S01]  /*2320*/  @P4 LDG.E.EL R64, desc[UR4][R66.64] ;  /* 0x0000000442404981 */ /* 0x000ea2000c2e1900 */
[----:B------:R-:W-:Y:S01]  /*2330*/  P2R R61, PR, RZ, 0x2 ;  /* 0x00000002ff3d7803 */ /* 0x000fe20000000000 */
[----:B------:R-:W-:Y:S02]  /*2340*/  IMAD.IADD R65, R115, 0x1, R60 ;  /* 0x0000000173417824 */ /* 0x000fe400078e023c */
[----:B------:R-:W-:Y:S01]  /*2350*/  IMAD.MOV.U32 R70, RZ, RZ, RZ ;  /* 0x000000ffff467224 */ /* 0x000fe200078e00ff */
[----:B--2---:R-:W-:Y:S02]  /*2360*/  SEL R74, R64, 0xff800000, P4 ;  /* 0xff800000404a7807 */ /* 0x004fe40002000000 */
[C---:B------:R-:W-:Y:S02]  /*2370*/  LEA R64, R85.reuse, 0x1, 0x1 ;  /* 0x0000000155407811 */ /* 0x040fe400078e08ff */
[----:B------:R-:W-:-:S04]  /*2380*/  ISETP.GT.AND P4, PT, R85, -0x1, PT ;  /* 0xffffffff5500780c */ /* 0x000fc80003f84270 */
[----:B------:R-:W-:-:S04]  /*2390*/  ISETP.LT.AND P1, PT, R64, 0x21, P4 ;  /* 0x000000214000780c */ /* 0x000fc80002721270 */
[----:B------:R-:W-:-:S04]  /*23a0*/  ISETP.GT.AND P4, PT, R82, RZ, P1 ;  /* 0x000000ff5200720c */ /* 0x000fc80000f84270 */
[----:B------:R-:W-:-:S04]  /*23b0*/  ISETP.LT.AND P4, PT, R15, 0x100, P4 ;  /* 0x000001000f00780c */ /* 0x000fc80002781270 */
[----:B------:R-:W-:Y:S01]  /*23c0*/  ISETP.LT.AND P4, PT, R57, 0x484, P4 ;  /* 0x000004843900780c */ /* 0x000fe20002781270 */
[----:B------:R-:W-:-:S12]  /*23d0*/  IMAD.WIDE R64, R65, 0x4, R62 ;  /* 0x0000000441407825 */ /* 0x000fd800078e023e */
[----:B------:R1:W2:Y:S01]  /*23e0*/  @P4 LDG.E.EL R70, desc[UR4][R64.64] ;  /* 0x0000000440464981 */ /* 0x0002a2000c2e1900 */
[----:B------:R-:W-:Y:S02]  /*23f0*/  P2R R49, PR, RZ, 0x8 ;  /* 0x00000008ff317803 */ /* 0x000fe40000000000 */
[----:B------:R-:W-:Y:S02]  /*2400*/  FSETP.GEU.AND P3, PT, R71, R74, PT ;  /* 0x0000004a4700720b */ /* 0x000fe40003f6e000 */
[----:B------:R-:W-:Y:S01]  /*2410*/  ISETP.GT.AND P5, PT, R81, -0x1, PT ;  /* 0xffffffff5100780c */ /* 0x000fe20003fa4270 */
[----:B------:R-:W-:-:S04]  /*2420*/  VIADD R111, R15, 0xffffff00 ;  /* 0xffffff000f6f7836 */ /* 0x000fc80000000000 */
[----:B------:R-:W-:Y:S02]  /*2430*/  IMAD.IADD R67, R111, 0x1, R56 ;  /* 0x000000016f437824 */ /* 0x000fe400078e0238 */
[----:B-1----:R-:W-:Y:S02]  /*2440*/  IMAD.MOV.U32 R64, RZ, RZ, RZ ;  /* 0x000000ffff407224 */ /* 0x002fe400078e00ff */
[----:B------:R-:W-:Y:S01]  /*2450*/  IMAD.WIDE R66, R67, 0x4, R62 ;  /* 0x0000000443427825 */ /* 0x000fe200078e023e */
[----:B--2---:R-:W-:Y:S02]  /*2460*/  SEL R75, R70, 0xff800000, P4 ;  /* 0xff800000464b7807 */ /* 0x004fe40002000000 */
[C---:B------:R-:W-:Y:S02]  /*2470*/  FSETP.NAN.AND P4, PT, R74.reuse, R74, PT ;  /* 0x0000004a4a00720b */ /* 0x040fe40003f88000 */
[----:B------:R-:W-:Y:S02]  /*2480*/  P2R R70, PR, RZ, 0x8 ;  /* 0x00000008ff467803 */ /* 0x000fe40000000000 */
[----:B------:R-:W-:-:S02]  /*2490*/  @P3 FSEL R74, R74, R71, P4 ;  /* 0x000000474a4a3208 */ /* 0x000fc40002000000 */
[-C--:B------:R-:W-:Y:S02]  /*24a0*/  FSETP.GEU.AND P3, PT, R72, R75.reuse, PT ;  /* 0x0000004b4800720b */ /* 0x080fe40003f6e000 */
[----:B------:R-:W-:-:S11]  /*24b0*/  FSETP.NAN.AND P4, PT, R75, R75, PT ;  /* 0x0000004b4b00720b */ /* 0x000fd60003f88000 */
[----:B------:R-:W-:Y:S02]  /*24c0*/  @P3 FSEL R75, R75, R72, P4 ;  /* 0x000000484b4b3208 */ /* 0x000fe40002000000 */
[----:B------:R-:W-:-:S04]  /*24d0*/  ISETP.GT.AND P4, PT, R84, RZ, P5 ;  /* 0x000000ff5400720c */ /* 0x000fc80002f84270 */
[----:B------:R-:W-:-:S04]  /*24e0*/  ISETP.LT.AND P4, PT, R15, 0x100, P4 ;  /* 0x000001000f00780c */ /* 0x000fc80002781270 */
[----:B------:R-:W-:-:S13]  /*24f0*/  ISETP.LT.AND P4, PT, R54, 0x484, P4 ;  /* 0x000004843600780c */ /* 0x000fda0002781270 */
        /* <DEDUP_REMOVED lines=9> */
[----:B------:R-:W2:Y:S01]  /*2590*/  @P6 LDG.E.EL R72, desc[UR4][R64.64] ;  /* 0x0000000440486981 */ /* 0x000ea2000c2e1900 */
[----:B------:R-:W-:Y:S02]  /*25a0*/  P2R R71, PR, RZ, 0x8 ;  /* 0x00000008ff477803 */ /* 0x000fe40000000000 */
[-C--:B------:R-:W-:Y:S01]  /*25b0*/  FSETP.GEU.AND P3, PT, R74, R77.reuse, PT ;  /* 0x0000004d4a00720b */ /* 0x080fe20003f6e000 */
[----:B------:R-:W-:Y:S02]  /*25c0*/  IMAD.IADD R67, R56, 0x1, R15 ;  /* 0x0000000138437824 */ /* 0x000fe400078e020f */
[----:B------:R-:W-:Y:S02]  /*25d0*/  IMAD.MOV.U32 R76, RZ, RZ, RZ ;  /* 0x000000ffff4c7224 */ /* 0x000fe400078e00ff */
[----:B------:R-:W-:Y:S01]  /*25e0*/  IMAD.WIDE R66, R67, 0x4, R62 ;  /* 0x0000000443427825 */ /* 0x000fe200078e023e */
[----:B--2---:R-:W-:Y:S02]  /*25f0*/  SEL R78, R72, 0xff800000, P6 ;  /* 0xff800000484e7807 */ /* 0x004fe40003000000 */
[----:B------:R-:W-:-:S02]  /*2600*/  FSETP.NAN.AND P6, PT, R77, R77, PT ;  /* 0x0000004d4d00720b */ /* 0x000fc40003fc8000 */
[----:B------:R-:W-:-:S03]  /*2610*/  P2R R72, PR, RZ, 0x8 ;  /* 0x00000008ff487803 */ /* 0x000fc60000000000 */
[----:B------:R-:W-:Y:S02]  /*2620*/  @P3 FSEL R77, R77, R74, P6 ;  /* 0x0000004a4d4d3208 */ /* 0x000fe40003000000 */
[-C--:B------:R-:W-:Y:S02]  /*2630*/  FSETP.GEU.AND P3, PT, R75, R78.reuse, PT ;  /* 0x0000004e4b00720b */ /* 0x080fe40003f6e000 */
[----:B------:R-:W-:Y:S02]  /*2640*/  FSETP.NAN.AND P6, PT, R78, R78, PT ;  /* 0x0000004e4e00720b */ /* 0x000fe40003fc8000 */
[----:B------:R-:W-:-:S09]  /*2650*/  P2R R73, PR, RZ, 0x8 ;  /* 0x00000008ff497803 */ /* 0x000fd20000000000 */
[----:B------:R-:W-:Y:S02]  /*2660*/  @P3 FSEL R78, R78, R75, P6 ;  /* 0x0000004b4e4e3208 */ /* 0x000fe40003000000 */
[----:B------:R-:W-:Y:S02]  /*2670*/  LOP3.LUT R75, R81, R84, RZ, 0xfc, !PT ;  /* 0x00000054514b7212 */ /* 0x000fe400078efcff */
[----:B------:R-:W-:-:S04]  /*2680*/  ISETP.LT.AND P3, PT, R54, 0x484, !P0 ;  /* 0x000004843600780c */ /* 0x000fc80004761270 */
[----:B------:R-:W-:-:S13]  /*2690*/  ISETP.GT.AND P6, PT, R75, -0x1, P3 ;  /* 0xffffffff4b00780c */ /* 0x000fda0001fc4270 */
[----:B------:R-:W2:Y:S01]  /*26a0*/  @P6 LDG.E.EL R76, desc[UR4][R66.64] ;  /* 0x00000004424c6981 */ /* 0x000ea2000c2e1900 */
[----:B------:R-:W-:Y:S02]  /*26b0*/  P2R R74, PR, RZ, 0x8 ;  /* 0x00000008ff4a7803 */ /* 0x000fe40000000000 */
[----:B------:R-:W-:Y:S01]  /*26c0*/  ISETP.LT.AND P3, PT, R57, 0x484, !P0 ;  /* 0x000004843900780c */ /* 0x000fe20004761270 */
[----:B------:R-:W-:Y:S02]  /*26d0*/  IMAD.IADD R65, R60, 0x1, R15 ;  /* 0x000000013c417824 */ /* 0x000fe400078e020f */
[----:B------:R-:W-:Y:S02]  /*26e0*/  IMAD.MOV.U32 R79, RZ, RZ, RZ ;  /* 0x000000ffff4f7224 */ /* 0x000fe400078e00ff */
[----:B------:R-:W-:Y:S01]  /*26f0*/  IMAD.WIDE R64, R65, 0x4, R62 ;  /* 0x0000000441407825 */ /* 0x000fe200078e023e */
[----:B--2---:R-:W-:Y:S02]  /*2700*/  SEL R80, R76, 0xff800000, P6 ;  /* 0xff8000004c507807 */ /* 0x004fe40003000000 */
[----:B------:R-:W-:-:S04]  /*2710*/  LOP3.LUT R76, R82, R85, RZ, 0xfc, !PT ;  /* 0x00000055524c7212 */ /* 0x000fc800078efcff */
[----:B------:R-:W-:-:S13]  /*2720*/  ISETP.GT.AND P6, PT, R76, -0x1, P3 ;  /* 0xffffffff4c00780c */ /* 0x000fda0001fc4270 */
[----:B------:R1:W2:Y:S01]  /*2730*/  @P6 LDG.E.EL R79, desc[UR4][R64.64] ;  /* 0x00000004404f6981 */ /* 0x0002a2000c2e1900 */
[----:B------:R-:W-:Y:S02]  /*2740*/  P2R R75, PR, RZ, 0x8 ;  /* 0x00000008ff4b7803 */ /* 0x000fe40000000000 */
[----:B------:R-:W-:-:S04]  /*2750*/  FSETP.GEU.AND P3, PT, R77, R80, PT ;  /* 0x000000504d00720b */ /* 0x000fc80003f6e000 */
[----:B------:R-:W-:Y:S01]  /*2760*/  P2R R76, PR, RZ, 0x8 ;  /* 0x00000008ff4c7803 */ /* 0x000fe20000000000 */
[----:B------:R-:W-:-:S04]  /*2770*/  VIADD R109, R15, 0x100 ;  /* 0x000001000f6d7836 */ /* 0x000fc80000000000 */
[----:B------:R-:W-:Y:S02]  /*2780*/  IMAD.IADD R67, R109, 0x1, R56 ;  /* 0x000000016d437824 */ /* 0x000fe400078e0238 */
[----:B-1----:R-:W-:Y:S02]  /*2790*/  IMAD.MOV.U32 R64, RZ, RZ, RZ ;  /* 0x000000ffff407224 */ /* 0x002fe400078e00ff */
        /* <DEDUP_REMOVED lines=10> */
[----:B------:R1:W2:Y:S01]  /*2840*/  @P6 LDG.E.EL R64, desc[UR4][R66.64] ;  /* 0x0000000442406981 */ /* 0x0002a2000c2e1900 */
[----:B------:R-:W-:Y:S02]  /*2850*/  IMAD.IADD R65, R109, 0x1, R60 ;  /* 0x000000016d417824 */ /* 0x000fe400078e023c */
[----:B------:R-:W-:Y:S01]  /*2860*/  IMAD.MOV.U32 R78, RZ, RZ, RZ ;  /* 0x000000ffff4e7224 */ /* 0x000fe200078e00ff */
[----:B------:R-:W-:Y:S02]  /*2870*/  LEA R81, R81, 0x1, 0x1 ;  /* 0x0000000151517811 */ /* 0x000fe400078e08ff */
[----:B------:R-:W-:Y:S02]  /*2880*/  P2R R68, PR, RZ, 0x4 ;  /* 0x00000004ff447803 */ /* 0x000fe40000000000 */
[----:B------:R-:W-:-:S04]  /*2890*/  ISETP.LT.AND P2, PT, R81, 0x21, P5 ;  /* 0x000000215100780c */ /* 0x000fc80002f41270 */
[----:B------:R-:W-:-:S04]  /*28a0*/  ISETP.GT.AND P5, PT, R84, RZ, P2 ;  /* 0x000000ff5400720c */ /* 0x000fc800017a4270 */
[----:B------:R-:W-:-:S04]  /*28b0*/  ISETP.LT.AND P5, PT, R15, 0x100, P5 ;  /* 0x000001000f00780c */ /* 0x000fc80002fa1270 */
[----:B------:R-:W-:Y:S01]  /*28c0*/  ISETP.LT.AND P5, PT, R54, 0x484, P5 ;  /* 0x000004843600780c */ /* 0x000fe20002fa1270 */
[----:B-1----:R-:W-:-:S04]  /*28d0*/  IMAD.IADD R67, R56, 0x1, R103 ;  /* 0x0000000138437824 */ /* 0x002fc800078e0267 */
[----:B------:R-:W-:Y:S01]  /*28e0*/  IMAD.WIDE R66, R67, 0x4, R62 ;  /* 0x0000000443427825 */ /* 0x000fe200078e023e */
[----:B--2---:R-:W-:Y:S02]  /*28f0*/  SEL R87, R64, 0xff800000, P6 ;  /* 0xff80000040577807 */ /* 0x004fe40003000000 */
[----:B------:R-:W-:-:S04]  /*2900*/  ISETP.GT.AND P6, PT, R82, -0x1, P1 ;  /* 0xffffffff5200780c */ /* 0x000fc80000fc4270 */
[----:B------:R-:W-:-:S04]  /*2910*/  ISETP.LT.AND P6, PT, R15, 0x100, P6 ;  /* 0x000001000f00780c */ /* 0x000fc800037c1270 */
[----:B------:R-:W-:Y:S01]  /*2920*/  ISETP.LT.AND P6, PT, R57, 0x484, P6 ;  /* 0x000004843900780c */ /* 0x000fe200037c1270 */
[----:B------:R-:W-:-:S12]  /*2930*/  IMAD.WIDE R64, R65, 0x4, R62 ;  /* 0x0000000441407825 */ /* 0x000fd800078e023e */
[----:B------:R1:W2:Y:S02]  /*2940*/  @P6 LDG.E.EL R78, desc[UR4][R64.64] ;  /* 0x00000004404e6981 */ /* 0x0002a4000c2e1900 */
[----:B-1----:R-:W-:-:S06]  /*2950*/  IMAD.MOV.U32 R64, RZ, RZ, RZ ;  /* 0x000000ffff407224 */ /* 0x002fcc00078e00ff */
[----:B------:R-:W3:Y:S01]  /*2960*/  @P5 LDG.E.EL R64, desc[UR4][R66.64] ;  /* 0x0000000442405981 */ /* 0x000ee2000c2e1900 */
[----:B------:R-:W-:Y:S02]  /*2970*/  P2R R69, PR, RZ, 0x2 ;  /* 0x00000002ff457803 */ /* 0x000fe40000000000 */
[-C--:B------:R-:W-:Y:S02]  /*2980*/  FSETP.GEU.AND P1, PT, R80, R87.reuse, PT ;  /* 0x000000575000720b */ /* 0x080fe40003f2e000 */
[----:B------:R-:W-:Y:S01]  /*2990*/  LEA R82, R82, 0x1, 0x1 ;  /* 0x0000000152527811 */ /* 0x000fe200078e08ff */
[----:B------:R-:W-:Y:S01]  /*29a0*/  IMAD.IADD R65, R60, 0x1, R103 ;  /* 0x000000013c417824 */ /* 0x000fe200078e0267 */
[----:B--2---:R-:W-:Y:S02]  /*29b0*/  SEL R86, R78, 0xff800000, P6 ;  /* 0xff8000004e567807 */ /* 0x004fe40003000000 */
[----:B------:R-:W-:Y:S02]  /*29c0*/  FSETP.NAN.AND P6, PT, R87, R87, PT ;  /* 0x000000575700720b */ /* 0x000fe40003fc8000 */
[----:B------:R-:W-:-:S05]  /*29d0*/  P2R R78, PR, RZ, 0x2 ;  /* 0x00000002ff4e7803 */ /* 0x000fca0000000000 */
        /* <DEDUP_REMOVED lines=9> */
[----:B------:R-:W-:Y:S01]  /*2a70*/  IMAD.MOV.U32 R82, RZ, RZ, RZ ;  /* 0x000000ffff527224 */ /* 0x000fe200078e00ff */
[----:B---3--:R-:W-:Y:S01]  /*2a80*/  SEL R88, R64, 0xff800000, P5 ;  /* 0xff80000040587807 */ /* 0x008fe20002800000 */
[----:B------:R-:W-:-:S10]  /*2a90*/  IMAD.WIDE R64, R65, 0x4, R62 ;  /* 0x0000000441407825 */ /* 0x000fd400078e023e */
[----:B------:R-:W2:Y:S01]  /*2aa0*/  @P4 LDG.E.EL R82, desc[UR4][R64.64] ;  /* 0x0000000440524981 */ /* 0x000ea2000c2e1900 */
[----:B------:R-:W-:Y:S02]  /*2ab0*/  P2R R77, PR, RZ, 0x8 ;  /* 0x00000008ff4d7803 */ /* 0x000fe40000000000 */
[----:B------:R-:W-:Y:S01]  /*2ac0*/  FSETP.GEU.AND P3, PT, R87, R88, PT ;  /* 0x000000585700720b */ /* 0x000fe20003f6e000 */
[----:B------:R-:W-:-:S04]  /*2ad0*/  IMAD.IADD R67, R56, 0x1, R93 ;  /* 0x0000000138437824 */ /* 0x000fc800078e025d */
[----:B------:R-:W-:Y:S01]  /*2ae0*/  IMAD.WIDE R66, R67, 0x4, R62 ;  /* 0x0000000443427825 */ /* 0x000fe200078e023e */
[----:B--2---:R-:W-:Y:S02]  /*2af0*/  SEL R89, R82, 0xff800000, P4 ;  /* 0xff80000052597807 */ /* 0x004fe40002000000 */
[----:B------:R-:W-:Y:S02]  /*2b00*/  FSETP.NAN.AND P4, PT, R88, R88, PT ;  /* 0x000000585800720b */ /* 0x000fe40003f88000 */
[----:B------:R-:W-:-:S03]  /*2b10*/  P2R R82, PR, RZ, 0x8 ;  /* 0x00000008ff527803 */ /* 0x000fc60000000000 */
        /* <DEDUP_REMOVED lines=20> */
[----:B------:R-:W-:Y:S02]  /*2c60*/  IMAD.MOV.U32 R104, RZ, RZ, RZ ;  /* 0x000000ffff687224 */ /* 0x000fe400078e00ff */
[----:B------:R-:W-:Y:S01]  /*2c70*/  IMAD.MOV.U32 R117, RZ, RZ, RZ ;  /* 0x000000ffff757224 */ /* 0x000fe200078e00ff */
[----:B--2---:R-:W-:Y:S02]  /*2c80*/  SEL R85, R85, 0xff800000, P4 ;  /* 0xff80000055557807 */ /* 0x004fe40002000000 */
[----:B------:R-:W-:-:S04]  /*2c90*/  FSETP.NAN.AND P4, PT, R84, R84, PT ;  /* 0x000000545400720b */ /* 0x000fc80003f88000 */
[----:B------:R-:W-:Y:S01]  /*2ca0*/  @P1 FSEL R84, R84, R88, P4 ;  /* 0x0000005854541208 */ /* 0x000fe20002000000 */
[----:B------:R-:W-:-:S04]  /*2cb0*/  VIADD R88, R7, 0x300 ;  /* 0x0000030007587836 */ /* 0x000fc80000000000 */
[----:B------:R-:W-:-:S05]  /*2cc0*/  IMAD.HI R66, R88, 0x78787879, RZ ;  /* 0x7878787958427827 */ /* 0x000fca00078e02ff */
[----:B------:R-:W-:-:S04]  /*2cd0*/  SHF.R.U32.HI R67, RZ, 0x1f, R66 ;  /* 0x0000001fff437819 */ /* 0x000fc80000011642 */
[----:B------:R-:W-:Y:S02]  /*2ce0*/  LEA.HI.SX32 R67, R66, R67, 0x1d ;  /* 0x0000004342437211 */ /* 0x000fe400078feaff */
[----:B------:R-:W-:-:S03]  /*2cf0*/  FSETP.GEU.AND P1, PT, R89, R85, PT ;  /* 0x000000555900720b */ /* 0x000fc60003f2e000 */
[----:B------:R-:W-:Y:S01]  /*2d00*/  IMAD.HI R65, R67, 0x78787879, RZ ;  /* 0x7878787943417827 */ /* 0x000fe200078e02ff */
[----:B------:R-:W-:-:S04]  /*2d10*/  FSETP.NAN.AND P4, PT, R85, R85, PT ;  /* 0x000000555500720b */ /* 0x000fc80003f88000 */
[----:B------:R-:W-:-:S04]  /*2d20*/  SHF.R.U32.HI R66, RZ, 0x1f, R65 ;  /* 0x0000001fff427819 */ /* 0x000fc80000011641 */
[----:B------:R-:W-:Y:S02]  /*2d30*/  LEA.HI.SX32 R66, R65, R66, 0x1d ;  /* 0x0000004241427211 */ /* 0x000fe400078feaff */
[----:B------:R-:W-:Y:S01]  /*2d40*/  @P1 FSEL R85, R85, R89, P4 ;  /* 0x0000005955551208 */ /* 0x000fe20002000000 */
[----:B------:R-:W-:-:S04]  /*2d50*/  IMAD.HI R89, R88, 0x71625345, RZ ;  /* 0x7162534558597827 */ /* 0x000fc800078e02ff */
[----:B------:R-:W-:Y:S01]  /*2d60*/  IMAD R107, R66, -0x11, R67 ;  /* 0xffffffef426b7824 */ /* 0x000fe200078e0243 */
[----:B------:R-:W-:Y:S01]  /*2d70*/  SHF.R.U32.HI R64, RZ, 0x1f, R89 ;  /* 0x0000001fff407819 */ /* 0x000fe20000011659 */
[----:B------:R-:W-:-:S03]  /*2d80*/  IMAD R98, R67, -0x11, R88 ;  /* 0xffffffef43627824 */ /* 0x000fc600078e0258 */
[----:B------:R-:W-:Y:S02]  /*2d90*/  ISETP.GT.AND P4, PT, R107, RZ, PT ;  /* 0x000000ff6b00720c */ /* 0x000fe40003f84270 */
[----:B------:R-:W-:Y:S01]  /*2da0*/  LEA.HI.SX32 R89, R89, R64, 0x19 ;  /* 0x0000004059597211 */ /* 0x000fe200078fcaff */
[C---:B------:R-:W-:Y:S01]  /*2db0*/  IMAD.SHL.U32 R64, R98.reuse, 0x200, RZ ;  /* 0x0000020062407824 */ /* 0x040fe200078e00ff */
[C---:B------:R-:W-:Y:S02]  /*2dc0*/  ISETP.GT.AND P5, PT, R98.reuse, RZ, P4 ;  /* 0x000000ff6200720c */ /* 0x040fe400027a4270 */
[----:B------:R-:W-:Y:S01]  /*2dd0*/  ISETP.GT.AND P4, PT, R98, -0x1, P4 ;  /* 0xffffffff6200780c */ /* 0x000fe20002784270 */
[----:B------:R-:W-:-:S03]  /*2de0*/  IMAD R64, R89, 0x44100, R64 ;  /* 0x0004410059407824 */ /* 0x000fc600078e0240 */
[----:B------:R-:W-:Y:S01]  /*2df0*/  ISETP.LT.AND P4, PT, R15, 0x100, P4 ;  /* 0x000001000f00780c */ /* 0x000fe20002781270 */
[----:B------:R-:W-:Y:S01]  /*2e00*/  IMAD R90, R107, 0x4200, R64 ;  /* 0x000042006b5a7824 */ /* 0x000fe200078e0240 */
[----:B------:R-:W-:Y:S02]  /*2e10*/  ISETP.LT.AND P5, PT, R15, 0x100, P5 ;  /* 0x000001000f00780c */ /* 0x000fe40002fa1270 */
[C---:B------:R-:W-:Y:S01]  /*2e20*/  ISETP.LT.AND P4, PT, R88.reuse, 0x484, P4 ;  /* 0x000004845800780c */ /* 0x040fe20002781270 */
[--C-:B------:R-:W-:Y:S01]  /*2e30*/  IMAD.IADD R65, R97, 0x1, R90.reuse ;  /* 0x0000000161417824 */ /* 0x100fe200078e025a */
[----:B------:R-:W-:Y:S01]  /*2e40*/  ISETP.LT.AND P5, PT, R88, 0x484, P5 ;  /* 0x000004845800780c */ /* 0x000fe20002fa1270 */
[----:B------:R-:W-:Y:S02]  /*2e50*/  IMAD.IADD R67, R99, 0x1, R90 ;  /* 0x0000000163437824 */ /* 0x000fe400078e025a */
[----:B------:R-:W-:-:S04]  /*2e60*/  IMAD.WIDE R64, R65, 0x4, R62 ;  /* 0x0000000441407825 */ /* 0x000fc800078e023e */
[----:B------:R-:W-:-:S04]  /*2e70*/  IMAD.WIDE R66, R67, 0x4, R62 ;  /* 0x0000000443427825 */ /* 0x000fc800078e023e */
[----:B------:R-:W2:Y:S04]  /*2e80*/  @P4 LDG.E.EL R104, desc[UR4][R64.64] ;  /* 0x0000000440684981 */ /* 0x000ea8000c2e1900 */
[----:B------:R1:W3:Y:S01]  /*2e90*/  @P5 LDG.E.EL R117, desc[UR4][R66.64] ;  /* 0x0000000442755981 */ /* 0x0002e2000c2e1900 */
[----:B------:R-:W-:-:S04]  /*2ea0*/  VIADD R91, R7, 0x380 ;  /* 0x00000380075b7836 */ /* 0x000fc80000000000 */
[----:B-1----:R-:W-:-:S05]  /*2eb0*/  IMAD.HI R66, R91, 0x78787879, RZ ;  /* 0x787878795b427827 */ /* 0x002fca00078e02ff */
        /* <DEDUP_REMOVED lines=9> */
[----:B------:R-:W-:Y:S01]  /*2f50*/  LEA.HI.SX32 R92, R92, R67, 0x19 ;  /* 0x000000435c5c7211 */ /* 0x000fe200078fcaff */
[----:B------:R-:W-:-:S04]  /*2f60*/  IMAD.SHL.U32 R65, R96, 0x200, RZ ;  /* 0x0000020060417824 */ /* 0x000fc800078e00ff */
[----:B------:R-:W-:-:S04]  /*2f70*/  IMAD R94, R92, 0x44100, R65 ;  /* 0x000441005c5e7824 */ /* 0x000fc800078e0241 */
[----:B------:R-:W-:-:S04]  /*2f80*/  IMAD R94, R105, 0x4200, R94 ;  /* 0x00004200695e7824 */ /* 0x000fc800078e025e */
[----:B------:R-:W-:Y:S02]  /*2f90*/  IMAD.IADD R65, R99, 0x1, R94 ;  /* 0x0000000163417824 */ /* 0x000fe400078e025e */
[----:B------:R-:W-:Y:S02]  /*2fa0*/  IMAD.MOV.U32 R66, RZ, RZ, RZ ;  /* 0x000000ffff427224 */ /* 0x000fe400078e00ff */
        /* <DEDUP_REMOVED lines=8> */
[----:B------:R-:W-:-:S04]  /*3030*/  ISETP.GT.AND P4, PT, R96, -0x1, P4 ;  /* 0xffffffff6000780c */ /* 0x000fc80002784270 */
[----:B------:R-:W-:-:S04]  /*3040*/  ISETP.LT.AND P4, PT, R15, 0x100, P4 ;  /* 0x000001000f00780c */ /* 0x000fc80002781270 */
[----:B------:R-:W-:Y:S01]  /*3050*/  ISETP.LT.AND P4, PT, R91, 0x484, P4 ;  /* 0x000004845b00780c */ /* 0x000fe20002781270 */
[----:B------:R-:W-:Y:S02]  /*3060*/  IMAD.IADD R67, R97, 0x1, R94 ;  /* 0x0000000161437824 */ /* 0x000fe400078e025e */
[----:B------:R-:W-:Y:S01]  /*3070*/  IMAD.MOV.U32 R97, RZ, RZ, RZ ;  /* 0x000000ffff617224 */ /* 0x000fe200078e00ff */
[----:B--2---:R-:W-:Y:S01]  /*3080*/  SEL R119, R66, 0xff800000, P5 ;  /* 0xff80000042777807 */ /* 0x004fe20002800000 */
[----:B------:R-:W-:-:S08]  /*3090*/  IMAD.WIDE R66, R67, 0x4, R62 ;  /* 0x0000000443427825 */ /* 0x000fd000078e023e */
[----:B------:R-:W2:Y:S01]  /*30a0*/  @P4 LDG.E.EL R97, desc[UR4][R66.64] ;  /* 0x0000000442614981 */ /* 0x000ea2000c2e1900 */
[----:B------:R-:W-:Y:S02]  /*30b0*/  P2R R87, PR, RZ, 0x2 ;  /* 0x00000002ff577803 */ /* 0x000fe40000000000 */
[----:B------:R-:W-:-:S04]  /*30c0*/  FSETP.GT.AND P1, PT, R104, R117, PT ;  /* 0x000000756800720b */ /* 0x000fc80003f24000 */
[----:B------:R-:W-:Y:S02]  /*30d0*/  P2R R100, PR, RZ, 0x2 ;  /* 0x00000002ff647803 */ /* 0x000fe40000000000 */
[----:B------:R-:W-:Y:S02]  /*30e0*/  LEA R64, R98, 0x1, 0x1 ;  /* 0x0000000162407811 */ /* 0x000fe400078e08ff */
[----:B------:R-:W-:Y:S01]  /*30f0*/  P2R R80, PR, RZ, 0x4 ;  /* 0x00000004ff507803 */ /* 0x000fe20000000000 */
[----:B------:R-:W-:Y:S01]  /*3100*/  IMAD.IADD R65, R115, 0x1, R90 ;  /* 0x0000000173417824 */ /* 0x000fe200078e025a */
[----:B--2---:R-:W-:Y:S02]  /*3110*/  SEL R110, R97, 0xff800000, P4 ;  /* 0xff800000616e7807 */ /* 0x004fe40002000000 */
[----:B------:R-:W-:-:S04]  /*3120*/  FSETP.NAN.AND P4, PT, R104, R104, PT ;  /* 0x000000686800720b */ /* 0x000fc80003f88000 */
        /* <DEDUP_REMOVED lines=9> */
[----:B------:R-:W-:Y:S02]  /*31c0*/  IMAD.MOV.U32 R117, RZ, RZ, RZ ;  /* 0x000000ffff757224 */ /* 0x000fe400078e00ff */
[----:B------:R-:W-:-:S10]  /*31d0*/  IMAD.WIDE R64, R65, 0x4, R62 ;  /* 0x0000000441407825 */ /* 0x000fd400078e023e */
[----:B------:R-:W2:Y:S01]  /*31e0*/  @P4 LDG.E.EL R117, desc[UR4][R64.64] ;  /* 0x0000000440754981 */ /* 0x000ea2000c2e1900 */
[C---:B------:R-:W-:Y:S02]  /*31f0*/  LEA R66, R96.reuse, 0x1, 0x1 ;  /* 0x0000000160427811 */ /* 0x040fe400078e08ff */
[----:B------:R-:W-:Y:S01]  /*3200*/  P2R R99, PR, RZ, 0x2 ;  /* 0x00000002ff637803 */ /* 0x000fe20000000000 */
[----:B------:R-:W-:Y:S02]  /*3210*/  IMAD.IADD R67, R115, 0x1, R94 ;  /* 0x0000000173437824 */ /* 0x000fe400078e025e */
[----:B------:R-:W-:Y:S01]  /*3220*/  IMAD.MOV.U32 R106, RZ, RZ, RZ ;  /* 0x000000ffff6a7224 */ /* 0x000fe200078e00ff */
[----:B--2---:R-:W-:Y:S02]  /*3230*/  SEL R117, R117, 0xff800000, P4 ;  /* 0xff80000075757807 */ /* 0x004fe40002000000 */
[----:B------:R-:W-:-:S04]  /*3240*/  ISETP.GT.AND P4, PT, R96, -0x1, PT ;  /* 0xffffffff6000780c */ /* 0x000fc80003f84270 */
[----:B------:R-:W-:-:S04]  /*3250*/  ISETP.LT.AND P1, PT, R66, 0x21, P4 ;  /* 0x000000214200780c */ /* 0x000fc80002721270 */
[----:B------:R-:W-:-:S04]  /*3260*/  ISETP.GT.AND P4, PT, R105, RZ, P1 ;  /* 0x000000ff6900720c */ /* 0x000fc80000f84270 */
[----:B------:R-:W-:-:S04]  /*3270*/  ISETP.LT.AND P4, PT, R15, 0x100, P4 ;  /* 0x000001000f00780c */ /* 0x000fc80002781270 */
[----:B------:R-:W-:Y:S01]  /*3280*/  ISETP.LT.AND P4, PT, R91, 0x484, P4 ;  /* 0x000004845b00780c */ /* 0x000fe20002781270 */
[----:B------:R-:W-:-:S12]  /*3290*/  IMAD.WIDE R66, R67, 0x4, R62 ;  /* 0x0000000443427825 */ /* 0x000fd800078e023e */
[----:B------:R-:W2:Y:S01]  /*32a0*/  @P4 LDG.E.EL R106, desc[UR4][R66.64] ;  /* 0x00000004426a4981 */ /* 0x000ea2000c2e1900 */
[----:B------:R-:W-:Y:S02]  /*32b0*/  P2R R83, PR, RZ, 0x8 ;  /* 0x00000008ff537803 */ /* 0x000fe40000000000 */
[----:B------:R-:W-:Y:S02]  /*32c0*/  FSETP.GEU.AND P3, PT, R104, R117, PT ;  /* 0x000000756800720b */ /* 0x000fe40003f6e000 */
[----:B------:R-:W-:Y:S01]  /*32d0*/  ISETP.GT.AND P5, PT, R107, -0x1, PT ;  /* 0xffffffff6b00780c */ /* 0x000fe20003fa4270 */
[----:B------:R-:W-:Y:S01]  /*32e0*/  IMAD.IADD R65, R111, 0x1, R90 ;  /* 0x000000016f417824 */ /* 0x000fe200078e025a */
[----:B------:R-:W-:-:S03]  /*32f0*/  CS2R R118, SRZ ;  /* 0x0000000000767805 */ /* 0x000fc6000001ff00 */
[----:B------:R-:W-:Y:S01]  /*3300*/  IMAD.WIDE R64, R65, 0x4, R62 ;  /* 0x0000000441407825 */ /* 0x000fe200078e023e */
[----:B--2---:R-:W-:Y:S02]  /*3310*/  SEL R115, R106, 0xff800000, P4 ;  /* 0xff8000006a737807 */ /* 0x004fe40002000000 */
[C---:B------:R-:W-:Y:S02]  /*3320*/  FSETP.NAN.AND P4, PT, R117.reuse, R117, PT ;  /* 0x000000757500720b */ /* 0x040fe40003f88000 */
[----:B------:R-:W-:Y:S02]  /*3330*/  P2R R106, PR, RZ, 0x8 ;  /* 0x00000008ff6a7803 */ /* 0x000fe40000000000 */
[----:B------:R-:W-:Y:S02]  /*3340*/  @P3 FSEL R117, R117, R104, P4 ;  /* 0x0000006875753208 */ /* 0x000fe40002000000 */
        /* <DEDUP_REMOVED lines=8> */
[----:B------:R-:W-:Y:S02]  /*33d0*/  IMAD.MOV.U32 R120, RZ, RZ, RZ ;  /* 0x000000ffff787224 */ /* 0x000fe400078e00ff */
[----:B------:R-:W-:Y:S01]  /*33e0*/  IMAD.WIDE R66, R67, 0x4, R62 ;  /* 0x0000000443427825 */ /* 0x000fe200078e023e */
[----:B--2---:R-:W-:Y:S02]  /*33f0*/  SEL R118, R118, 0xff800000, P4 ;  /* 0xff80000076767807 */ /* 0x004fe40002000000 */
[----:B------:R-:W-:-:S04]  /*3400*/  ISETP.GT.AND P4, PT, R105, -0x1, PT ;  /* 0xffffffff6900780c */ /* 0x000fc80003f84270 */
[----:B------:R-:W-:-:S04]  /*3410*/  ISETP.GT.AND P6, PT, R96, RZ, P4 ;  /* 0x000000ff6000720c */ /* 0x000fc800027c4270 */
[----:B------:R-:W-:-:S04]  /*3420*/  ISETP.LT.AND P6, PT, R15, 0x100, P6 ;  /* 0x000001000f00780c */ /* 0x000fc800037c1270 */
[----:B------:R-:W-:-:S13]  /*3430*/  ISETP.LT.AND P6, PT, R91, 0x484, P6 ;  /* 0x000004845b00780c */ /* 0x000fda00037c1270 */
[----:B------:R-:W2:Y:S01]  /*3440*/  @P6 LDG.E.EL R120, desc[UR4][R66.64] ;  /* 0x0000000442786981 */ /* 0x000ea2000c2e1900 */
[----:B------:R-:W-:Y:S02]  /*3450*/  P2R R104, PR, RZ, 0x8 ;  /* 0x00000008ff687803 */ /* 0x000fe40000000000 */
[----:B------:R-:W-:-:S04]  /*3460*/  FSETP.GEU.AND P3, PT, R117, R118, PT ;  /* 0x000000767500720b */ /* 0x000fc80003f6e000 */
[----:B------:R-:W-:Y:S02]  /*3470*/  P2R R111, PR, RZ, 0x8 ;  /* 0x00000008ff6f7803 */ /* 0x000fe40000000000 */
[----:B------:R-:W-:Y:S01]  /*3480*/  LOP3.LUT R114, R107, R98, RZ, 0xfc, !PT ;  /* 0x000000626b727212 */ /* 0x000fe200078efcff */
[----:B------:R-:W-:-:S04]  /*3490*/  IMAD.IADD R65, R90, 0x1, R15 ;  /* 0x000000015a417824 */ /* 0x000fc800078e020f */
[----:B------:R-:W-:Y:S01]  /*34a0*/  IMAD.WIDE R64, R65, 0x4, R62 ;  /* 0x0000000441407825 */ /* 0x000fe200078e023e */
[----:B--2---:R-:W-:Y:S02]  /*34b0*/  SEL R120, R120, 0xff800000, P6 ;  /* 0xff80000078787807 */ /* 0x004fe40003000000 */
[----:B------:R-:W-:-:S04]  /*34c0*/  FSETP.NAN.AND P6, PT, R118, R118, PT ;  /* 0x000000767600720b */ /* 0x000fc80003fc8000 */
[----:B------:R-:W-:Y:S02]  /*34d0*/  @P3 FSEL R118, R118, R117, P6 ;  /* 0x0000007576763208 */ /* 0x000fe40003000000 */
[-C--:B------:R-:W-:Y:S02]  /*34e0*/  FSETP.GEU.AND P3, PT, R115, R120.reuse, PT ;  /* 0x000000787300720b */ /* 0x080fe40003f6e000 */
[----:B------:R-:W-:Y:S02]  /*34f0*/  FSETP.NAN.AND P6, PT, R120, R120, PT ;  /* 0x000000787800720b */ /* 0x000fe40003fc8000 */
[----:B------:R-:W-:-:S09]  /*3500*/  P2R R110, PR, RZ, 0x8 ;  /* 0x00000008ff6e7803 */ /* 0x000fd20000000000 */
[----:B------:R-:W-:Y:S02]  /*3510*/  @P3 FSEL R120, R120, R115, P6 ;  /* 0x0000007378783208 */ /* 0x000fe40003000000 */
[----:B------:R-:W-:Y:S02]  /*3520*/  ISETP.LT.AND P6, PT, R88, 0x484, !P0 ;  /* 0x000004845800780c */ /* 0x000fe400047c1270 */
[----:B------:R-:W-:Y:S02]  /*3530*/  ISETP.NE.AND P3, PT, R108, RZ, PT ;  /* 0x000000ff6c00720c */ /* 0x000fe40003f65270 */
[----:B------:R-:W-:Y:S02]  /*3540*/  P2R R108, PR, RZ, 0x40 ;  /* 0x00000040ff6c7803 */ /* 0x000fe40000000000 */
[----:B------:R-:W-:Y:S01]  /*3550*/  ISETP.GT.AND P6, PT, R114, -0x1, P6 ;  /* 0xffffffff7200780c */ /* 0x000fe200037c4270 */
[----:B------:R-:W-:-:S12]  /*3560*/  IMAD.MOV.U32 R117, RZ, RZ, RZ ;  /* 0x000000ffff757224 */ /* 0x000fd800078e00ff */
[----:B------:R-:W2:Y:S01]  /*3570*/  @P6 LDG.E.EL R117, desc[UR4][R64.64] ;  /* 0x0000000440756981 */ /* 0x000ea2000c2e1900 */
[----:B------:R-:W-:Y:S02]  /*3580*/  ISETP.LT.AND P0, PT, R91, 0x484, !P0 ;  /* 0x000004845b00780c */ /* 0x000fe40004701270 */
[----:B------:R-:W-:Y:S01]  /*3590*/  LOP3.LUT R115, R105, R96, RZ, 0xfc, !PT ;  /* 0x0000006069737212 */ /* 0x000fe200078efcff */
[----:B------:R-:W-:-:S04]  /*35a0*/  IMAD.IADD R67, R94, 0x1, R15 ;  /* 0x000000015e437824 */ /* 0x000fc800078e020f */
[----:B------:R-:W-:Y:S01]  /*35b0*/  IMAD.WIDE R66, R67, 0x4, R62 ;  /* 0x0000000443427825 */ /* 0x000fe200078e023e */
[----:B--2---:R-:W-:Y:S02]  /*35c0*/  SEL R117, R117, 0xff800000, P6 ;  /* 0xff80000075757807 */ /* 0x004fe40003000000 */
[----:B------:R-:W-:-:S13]  /*35d0*/  ISETP.GT.AND P6, PT, R115, -0x1, P0 ;  /* 0xffffffff7300780c */ /* 0x000fda00007c4270 */
[----:B------:R-:W2:Y:S01]  /*35e0*/  @P6 LDG.E.EL R119, desc[UR4][R66.64] ;  /* 0x0000000442776981 */ /* 0x000ea2000c2e1900 */
[----:B------:R-:W-:Y:S02]  /*35f0*/  P2R R114, PR, RZ, 0x1 ;  /* 0x00000001ff727803 */ /* 0x000fe40000000000 */
[----:B------:R-:W-:-:S04]  /*3600*/  FSETP.GEU.AND P0, PT, R118, R117, PT ;  /* 0x000000757600720b */ /* 0x000fc80003f0e000 */
[----:B------:R-:W-:Y:S01]  /*3610*/  P2R R116, PR, RZ, 0x1 ;  /* 0x00000001ff747803 */ /* 0x000fe20000000000 */
[----:B------:R-:W-:-:S04]  /*3620*/  IMAD.IADD R65, R109, 0x1, R90 ;  /* 0x000000016d417824 */ /* 0x000fc800078e025a */
        /* <DEDUP_REMOVED lines=12> */
[----:B------:R-:W-:Y:S02]  /*36f0*/  IMAD.IADD R67, R109, 0x1, R94 ;  /* 0x000000016d437824 */ /* 0x000fe400078e025e */
[----:B------:R-:W-:Y:S02]  /*3700*/  IMAD.MOV.U32 R120, RZ, RZ, RZ ;  /* 0x000000ffff787224 */ /* 0x000fe400078e00ff */
[----:B------:R-:W-:Y:S01]  /*3710*/  IMAD.WIDE R66, R67, 0x4, R62 ;  /* 0x0000000443427825 */ /* 0x000fe200078e023e */
[----:B--2---:R-:W-:Y:S02]  /*3720*/  SEL R118, R118, 0xff800000, P6 ;  /* 0xff80000076767807 */ /* 0x004fe40003000000 */
[----:B------:R-:W-:-:S04]  /*3730*/  ISETP.GT.AND P6, PT, R105, -0x1, P1 ;  /* 0xffffffff6900780c */ /* 0x000fc80000fc4270 */
[----:B------:R-:W-:-:S04]  /*3740*/  ISETP.LT.AND P6, PT, R15, 0x100, P6 ;  /* 0x000001000f00780c */ /* 0x000fc800037c1270 */
[----:B------:R-:W-:-:S13]  /*3750*/  ISETP.LT.AND P6, PT, R91, 0x484, P6 ;  /* 0x000004845b00780c */ /* 0x000fda00037c1270 */
[----:B------:R-:W2:Y:S01]  /*3760*/  @P6 LDG.E.EL R120, desc[UR4][R66.64] ;  /* 0x0000000442786981 */ /* 0x000ea2000c2e1900 */
[----:B------:R-:W-:Y:S02]  /*3770*/  P2R R102, PR, RZ, 0x2 ;  /* 0x00000002ff667803 */ /* 0x000fe40000000000 */
[----:B------:R-:W-:-:S04]  /*3780*/  FSETP.GEU.AND P1, PT, R117, R118, PT ;  /* 0x000000767500720b */ /* 0x000fc80003f2e000 */
[----:B------:R-:W-:Y:S02]  /*3790*/  P2R R109, PR, RZ, 0x2 ;  /* 0x00000002ff6d7803 */ /* 0x000fe40000000000 */
[----:B------:R-:W-:-:S04]  /*37a0*/  LEA R107, R107, 0x1, 0x1 ;  /* 0x000000016b6b7811 */ /* 0x000fc800078e08ff */
[----:B------:R-:W-:Y:S01]  /*37b0*/  ISETP.LT.AND P5, PT, R107, 0x21, P5 ;  /* 0x000000216b00780c */ /* 0x000fe20002fa1270 */
[----:B------:R-:W-:Y:S01]  /*37c0*/  IMAD.IADD R65, R90, 0x1, R103 ;  /* 0x000000015a417824 */ /* 0x000fe200078e0267 */
[----:B------:R-:W-:Y:S02]  /*37d0*/  P2R R97, PR, RZ, 0x4 ;  /* 0x00000004ff617803 */ /* 0x000fe40000000000 */
[----:B------:R-:W-:Y:S01]  /*37e0*/  ISETP.NE.AND P2, PT, R113, RZ, PT ;  /* 0x000000ff7100720c */ /* 0x000fe20003f45270 */
        /* <DEDUP_REMOVED lines=12> */
[----:B------:R-:W-:-:S04]  /*38b0*/  LEA R105, R105, 0x1, 0x1 ;  /* 0x0000000169697811 */ /* 0x000fc800078e08ff */
[----:B------:R-:W-:Y:S01]  /*38c0*/  ISETP.LT.AND P4, PT, R105, 0x21, P4 ;  /* 0x000000216900780c */ /* 0x000fe20002781270 */
[----:B------:R-:W-:Y:S02]  /*38d0*/  IMAD.IADD R67, R94, 0x1, R103 ;  /* 0x000000015e437824 */ /* 0x000fe400078e0267 */
[----:B------:R-:W-:Y:S02]  /*38e0*/  IMAD.MOV.U32 R117, RZ, RZ, RZ ;  /* 0x000000ffff757224 */ /* 0x000fe400078e00ff */
[----:B------:R-:W-:Y:S01]  /*38f0*/  IMAD.WIDE R66, R67, 0x4, R62 ;  /* 0x0000000443427825 */ /* 0x000fe200078e023e */
[----:B--2---:R-:W-:Y:S02]  /*3900*/  SEL R113, R113, 0xff800000, P6 ;  /* 0xff80000071717807 */ /* 0x004fe40003000000 */
[----:B------:R-:W-:-:S04]  /*3910*/  ISETP.GT.AND P6, PT, R96, RZ, P4 ;  /* 0x000000ff6000720c */ /* 0x000fc800027c4270 */
[----:B------:R-:W-:-:S04]  /*3920*/  ISETP.LT.AND P6, PT, R15, 0x100, P6 ;  /* 0x000001000f00780c */ /* 0x000fc800037c1270 */
[----:B------:R-:W-:-:S13]  /*3930*/  ISETP.LT.AND P6, PT, R91, 0x484, P6 ;  /* 0x000004845b00780c */ /* 0x000fda00037c1270 */
[----:B------:R-:W2:Y:S01]  /*3940*/  @P6 LDG.E.EL R117, desc[UR4][R66.64] ;  /* 0x0000000442756981 */ /* 0x000ea2000c2e1900 */
[----:B------:R-:W-:Y:S02]  /*3950*/  P2R R115, PR, RZ, 0x1 ;  /* 0x00000001ff737803 */ /* 0x000fe40000000000 */
[----:B------:R-:W-:Y:S02]  /*3960*/  ISETP.NE.AND P0, PT, R112, RZ, PT ;  /* 0x000000ff7000720c */ /* 0x000fe40003f05270 */
        /* <DEDUP_REMOVED lines=23> */
[----:B------:R1:W2:Y:S01]  /*3ae0*/  @P6 LDG.E.EL R93, desc[UR4][R66.64] ;  /* 0x00000004425d6981 */ /* 0x0002a2000c2e1900 */
[----:B------:R-:W-:Y:S02]  /*3af0*/  P2R R105, PR, RZ, 0x2 ;  /* 0x00000002ff697803 */ /* 0x000fe40000000000 */
[----:B------:R-:W-:-:S04]  /*3b00*/  FSETP.GEU.AND P1, PT, R113, R98, PT ;  /* 0x000000627100720b */ /* 0x000fc80003f2e000 */
[----:B-1----:R-:W-:Y:S02]  /*3b10*/  P2R R67, PR, RZ, 0x2 ;  /* 0x00000002ff437803 */ /* 0x002fe40000000000 */
[----:B------:R-:W-:Y:S02]  /*3b20*/  P2R R96, PR, RZ, 0x10 ;  /* 0x00000010ff607803 */ /* 0x000fe40000000000 */
[----:B------:R-:W-:-:S04]  /*3b30*/  ISETP.NE.AND P4, PT, R95, RZ, PT ;  /* 0x000000ff5f00720c */ /* 0x000fc80003f85270 */
[----:B------:R-:W-:Y:S02]  /*3b40*/  PLOP3.LUT P2, PT, P2, P4, PT, 0x80, 0x0 ;  /* 0x000000000000781c */ /* 0x000fe40001749070 */
[----:B------:R-:W-:Y:S01]  /*3b50*/  ISETP.NE.AND P4, PT, R68, RZ, PT ;  /* 0x000000ff4400720c */ /* 0x000fe20003f85270 */
[----:B------:R-:W-:Y:S01]  /*3b60*/  IMAD.MOV.U32 R68, RZ, RZ, RZ ;  /* 0x000000ffff447224 */ /* 0x000fe200078e00ff */
[----:B------:R-:W-:-:S04]  /*3b70*/  ISETP.LT.AND P2, PT, R15, 0x100, P2 ;  /* 0x000001000f00780c */ /* 0x000fc80001741270 */
[----:B------:R-:W-:Y:S01]  /*3b80*/  ISETP.LT.AND P2, PT, R5, 0x484, P2 ;  /* 0x000004840500780c */ /* 0x000fe20001741270 */
        /* <DEDUP_REMOVED lines=8> */
[----:B------:R-:W-:Y:S01]  /*3c10*/  ISETP.NE.AND P6, PT, R35, RZ, PT ;  /* 0x000000ff2300720c */ /* 0x000fe20003fc5270 */
[----:B------:R-:W-:Y:S01]  /*3c20*/  VIADD R35, R15, 0x2200 ;  /* 0x000022000f237836 */ /* 0x000fe20000000000 */
[----:B------:R-:W-:-:S03]  /*3c30*/  ISETP.NE.AND P1, PT, R16, RZ, PT ;  /* 0x000000ff1000720c */ /* 0x000fc60003f25270 */
[----:B------:R-:W-:Y:S01]  /*3c40*/  IMAD.IADD R16, R13, 0x1, R35 ;  /* 0x000000010d107824 */ /* 0x000fe200078e0223 */
[----:B------:R-:W-:-:S03]  /*3c50*/  PLOP3.LUT P0, PT, P3, P1, P0, 0x80, 0x0 ;  /* 0x000000000000781c */ /* 0x000fc60001f03000 */
[----:B------:R-:W-:-:S04]  /*3c60*/  IMAD R17, R17, 0x4200, R16 ;  /* 0x0000420011117824 */ /* 0x000fc800078e0210 */
[----:B------:R-:W-:-:S06]  /*3c70*/  IMAD.WIDE R16, R17, 0x4, R62 ;  /* 0x0000000411107825 */ /* 0x000fcc00078e023e */
[----:B------:R1:W2:Y:S01]  /*3c80*/  @P0 LDG.E.EL R68, desc[UR4][R16.64] ;  /* 0x0000000410440981 */ /* 0x0002a2000c2e1900 */
[----:B------:R-:W-:-:S04]  /*3c90*/  IMAD.IADD R65, R0, 0x1, R35 ;  /* 0x0000000100417824 */ /* 0x000fc800078e0223 */
[----:B------:R-:W-:-:S05]  /*3ca0*/  IMAD.WIDE R64, R65, 0x4, R62 ;  /* 0x0000000441407825 */ /* 0x000fca00078e023e */
[----:B------:R-:W3:Y:S01]  /*3cb0*/  @P2 LDG.E.EL R5, desc[UR4][R64.64] ;  /* 0x0000000440052981 */ /* 0x000ee2000c2e1900 */
[----:B------:R-:W-:Y:S02]  /*3cc0*/  P2R R95, PR, RZ, 0x8 ;  /* 0x00000008ff5f7803 */ /* 0x000fe40000000000 */
[----:B------:R-:W-:Y:S02]  /*3cd0*/  P2R R107, PR, RZ, 0x20 ;  /* 0x00000020ff6b7803 */ /* 0x000fe40000000000 */
[----:B------:R-:W-:Y:S02]  /*3ce0*/  ISETP.NE.AND P5, PT, R101, RZ, PT ;  /* 0x000000ff6500720c */ /* 0x000fe40003fa5270 */
[----:B------:R-:W-:Y:S02]  /*3cf0*/  P2R R101, PR, RZ, 0x40 ;  /* 0x00000040ff657803 */ /* 0x000fe40000000000 */
[----:B------:R-:W-:Y:S01]  /*3d00*/  ISETP.NE.AND P6, PT, R46, RZ, PT ;  /* 0x000000ff2e00720c */ /* 0x000fe20003fc5270 */
[----:B-1----:R-:W-:-:S04]  /*3d10*/  IMAD.IADD R17, R28, 0x1, R35 ;  /* 0x000000011c117824 */ /* 0x002fc800078e0223 */
[----:B------:R-:W-:-:S04]  /*3d20*/  IMAD.WIDE R16, R17, 0x4, R62 ;  /* 0x0000000411107825 */ /* 0x000fc800078e023e */
[----:B------:R-:W-:Y:S01]  /*3d30*/  IMAD.MOV.U32 R0, RZ, RZ, RZ ;  /* 0x000000ffff007224 */ /* 0x000fe200078e00ff */
[----:B--2---:R-:W-:-:S04]  /*3d40*/  SEL R68, R68, 0xff800000, P0 ;  /* 0xff80000044447807 */ /* 0x004fc80000000000 */
[-C--:B------:R-:W-:Y:S02]  /*3d50*/  FSETP.GEU.AND P3, PT, R21, R68.reuse, PT ;  /* 0x000000441500720b */ /* 0x080fe40003f6e000 */
[----:B------:R-:W-:Y:S02]  /*3d60*/  FSETP.NAN.AND P0, PT, R68, R68, PT ;  /* 0x000000444400720b */ /* 0x000fe40003f08000 */
[----:B---3--:R-:W-:-:S09]  /*3d70*/  SEL R5, R5, 0xff800000, P2 ;  /* 0xff80000005057807 */ /* 0x008fd20001000000 */
[----:B------:R-:W-:Y:S02]  /*3d80*/  @P3 SEL R68, R68, R21, P0 ;  /* 0x0000001544443207 */ /* 0x000fe40000000000 */
[----:B------:R-:W-:Y:S02]  /*3d90*/  PLOP3.LUT P0, PT, P5, P6, PT, 0x80, 0x0 ;  /* 0x000000000000781c */ /* 0x000fe40002f0d070 */
[-C--:B------:R-:W-:Y:S02]  /*3da0*/  FSETP.GEU.AND P6, PT, R24, R5.reuse, PT ;  /* 0x000000051800720b */ /* 0x080fe40003fce000 */
[----:B------:R-:W-:Y:S02]  /*3db0*/  ISETP.LT.AND P0, PT, R15, 0x100, P0 ;  /* 0x000001000f00780c */ /* 0x000fe40000701270 */
[----:B------:R-:W-:Y:S02]  /*3dc0*/  FSETP.NAN.AND P1, PT, R5, R5, PT ;  /* 0x000000050500720b */ /* 0x000fe40003f28000 */
[----:B------:R-:W-:-:S02]  /*3dd0*/  ISETP.LT.AND P0, PT, R26, 0x484, P0 ;  /* 0x000004841a00780c */ /* 0x000fc40000701270 */
[----:B------:R-:W-:Y:S02]  /*3de0*/  P2R R65, PR, RZ, 0x8 ;  /* 0x00000008ff417803 */ /* 0x000fe40000000000 */
[----:B------:R-:W-:Y:S02]  /*3df0*/  P2R R64, PR, RZ, 0x40 ;  /* 0x00000040ff407803 */ /* 0x000fe40000000000 */
[----:B------:R-:W-:Y:S02]  /*3e00*/  ISETP.NE.AND P3, PT, R47, RZ, PT ;  /* 0x000000ff2f00720c */ /* 0x000fe40003f65270 */
[----:B------:R-:W-:Y:S02]  /*3e10*/  @P6 SEL R5, R5, R24, P1 ;  /* 0x0000001805056207 */ /* 0x000fe40000800000 */
[----:B------:R-:W-:Y:S01]  /*3e20*/  ISETP.NE.AND P6, PT, R101, RZ, PT ;  /* 0x000000ff6500720c */ /* 0x000fe20003fc5270 */
[----:B------:R-:W-:-:S03]  /*3e30*/  IMAD.MOV.U32 R21, RZ, RZ, RZ ;  /* 0x000000ffff157224 */ /* 0x000fc600078e00ff */
[----:B------:R-:W-:-:S03]  /*3e40*/  PLOP3.LUT P1, PT, P6, P3, PT, 0x80, 0x0 ;  /* 0x000000000000781c */ /* 0x000fc60003727070 */
[----:B------:R1:W2:Y:S01]  /*3e50*/  @P0 LDG.E.EL R21, desc[UR4][R16.64] ;  /* 0x0000000410150981 */ /* 0x0002a2000c2e1900 */
[----:B------:R-:W-:-:S04]  /*3e60*/  ISETP.LT.AND P1, PT, R15, 0x100, P1 ;  /* 0x000001000f00780c */ /* 0x000fc80000f21270 */
[----:B------:R-:W-:Y:S01]  /*3e70*/  ISETP.LT.AND P1, PT, R30, 0x484, P1 ;  /* 0x000004841e00780c */ /* 0x000fe20000f21270 */
[----:B------:R-:W-:-:S04]  /*3e80*/  IMAD.IADD R47, R32, 0x1, R35 ;  /* 0x00000001202f7824 */ /* 0x000fc800078e0223 */
[----:B------:R-:W-:-:S08]  /*3e90*/  IMAD.WIDE R46, R47, 0x4, R62 ;  /* 0x000000042f2e7825 */ /* 0x000fd000078e023e */
[----:B------:R-:W3:Y:S01]  /*3ea0*/  @P1 LDG.E.EL R0, desc[UR4][R46.64] ;  /* 0x000000042e001981 */ /* 0x000ee2000c2e1900 */
[----:B------:R-:W-:Y:S02]  /*3eb0*/  ISETP.NE.AND P2, PT, R80, RZ, PT ;  /* 0x000000ff5000720c */ /* 0x000fe40003f45270 */
[----:B------:R-:W-:Y:S01]  /*3ec0*/  ISETP.NE.AND P5, PT, R81, RZ, PT ;  /* 0x000000ff5100720c */ /* 0x000fe20003fa5270 */
[----:B-1----:R-:W-:Y:S01]  /*3ed0*/  IMAD.MOV.U32 R17, RZ, RZ, RZ ;  /* 0x000000ffff117224 */ /* 0x002fe200078e00ff */
[----:B------:R-:W-:Y:S01]  /*3ee0*/  ISETP.NE.AND P6, PT, R8, RZ, PT ;  /* 0x000000ff0800720c */ /* 0x000fe20003fc5270 */
[----:B------:R-:W-:Y:S02]  /*3ef0*/  IMAD.IADD R13, R60, 0x1, R35 ;  /* 0x000000013c0d7824 */ /* 0x000fe400078e0223 */
        /* <DEDUP_REMOVED lines=8> */
[----:B------:R-:W-:Y:S02]  /*3f80*/  FSETP.NAN.AND P1, PT, R0, R0, PT ;  /* 0x000000000000720b */ /* 0x000fe40003f28000 */
[----:B------:R-:W-:-:S09]  /*3f90*/  ISETP.LT.AND P0, PT, R15, 0x100, P0 ;  /* 0x000001000f00780c */ /* 0x000fd20000701270 */
[----:B------:R-:W-:Y:S02]  /*3fa0*/  @P2 SEL R0, R0, R51, P1 ;  /* 0x0000003300002207 */ /* 0x000fe40000800000 */
[----:B------:R-:W-:-:S04]  /*3fb0*/  ISETP.NE.AND P1, PT, R69, RZ, PT ;  /* 0x000000ff4500720c */ /* 0x000fc80003f25270 */
[----:B------:R-:W-:Y:S02]  /*3fc0*/  PLOP3.LUT P1, PT, P1, P5, PT, 0x80, 0x0 ;  /* 0x000000000000781c */ /* 0x000fe40000f2b070 */
[----:B------:R-:W-:Y:S02]  /*3fd0*/  ISETP.LT.AND P0, PT, R54, 0x484, P0 ;  /* 0x000004843600780c */ /* 0x000fe40000701270 */
[----:B------:R-:W-:Y:S02]  /*3fe0*/  ISETP.LT.AND P1, PT, R15, 0x100, P1 ;  /* 0x000001000f00780c */ /* 0x000fe40000f21270 */
[----:B------:R-:W-:Y:S02]  /*3ff0*/  P2R R24, PR, RZ, 0x8 ;  /* 0x00000008ff187803 */ /* 0x000fe40000000000 */
[----:B------:R-:W-:Y:S01]  /*4000*/  ISETP.NE.AND P3, PT, R9, RZ, PT ;  /* 0x000000ff0900720c */ /* 0x000fe20003f65270 */
[----:B------:R-:W-:Y:S01]  /*4010*/  IMAD.IADD R9, R56, 0x1, R35 ;  /* 0x0000000138097824 */ /* 0x000fe200078e0223 */
[----:B------:R-:W-:-:S03]  /*4020*/  ISETP.LT.AND P1, PT, R57, 0x484, P1 ;  /* 0x000004843900780c */ /* 0x000fc60000f21270 */
[----:B------:R-:W-:Y:S01]  /*4030*/  IMAD.WIDE R8, R9, 0x4, R62 ;  /* 0x0000000409087825 */ /* 0x000fe200078e023e */
[----:B------:R-:W-:-:S03]  /*4040*/  ISETP.NE.AND P4, PT, R12, RZ, PT ;  /* 0x000000ff0c00720c */ /* 0x000fc60003f85270 */
[----:B------:R-:W-:Y:S01]  /*4050*/  IMAD.WIDE R12, R13, 0x4, R62 ;  /* 0x000000040d0c7825 */ /* 0x000fe200078e023e */
[----:B------:R-:W2:Y:S05]  /*4060*/  @P0 LDG.E.EL R17, desc[UR4][R8.64] ;  /* 0x0000000408110981 */ /* 0x000eaa000c2e1900 */
[----:B------:R1:W3:Y:S01]  /*4070*/  @P1 LDG.E.EL R16, desc[UR4][R12.64] ;  /* 0x000000040c101981 */ /* 0x0002e2000c2e1900 */
[----:B------:R-:W-:Y:S02]  /*4080*/  P2R R28, PR, RZ, 0x4 ;  /* 0x00000004ff1c7803 */ /* 0x000fe40000000000 */
[----:B------:R-:W-:Y:S02]  /*4090*/  ISETP.NE.AND P2, PT, R97, RZ, PT ;  /* 0x000000ff6100720c */ /* 0x000fe40003f45270 */
[----:B------:R-:W-:-:S04]  /*40a0*/  ISETP.NE.AND P5, PT, R107, RZ, PT ;  /* 0x000000ff6b00720c */ /* 0x000fc80003fa5270 */
[----:B------:R-:W-:Y:S02]  /*40b0*/  PLOP3.LUT P5, PT, P2, P5, PT, 0x80, 0x0 ;  /* 0x000000000000781c */ /* 0x000fe400017ab070 */
[----:B------:R-:W-:Y:S02]  /*40c0*/  ISETP.NE.AND P2, PT, R4, RZ, PT ;  /* 0x000000ff0400720c */ /* 0x000fe40003f45270 */
[----:B------:R-:W-:Y:S02]  /*40d0*/  SEL R4, RZ, 0x1, !P4 ;  /* 0x00000001ff047807 */ /* 0x000fe40006000000 */
[----:B------:R-:W-:-:S04]  /*40e0*/  ISETP.NE.AND P4, PT, R3, RZ, PT ;  /* 0x000000ff0300720c */ /* 0x000fc80003f85270 */
[----:B-1----:R-:W-:Y:S02]  /*40f0*/  P2R R13, PR, RZ, 0x10 ;  /* 0x00000010ff0d7803 */ /* 0x002fe40000000000 */
[----:B------:R-:W-:-:S04]  /*4100*/  ISETP.NE.AND P4, PT, R18, RZ, PT ;  /* 0x000000ff1200720c */ /* 0x000fc80003f85270 */
[----:B------:R-:W-:Y:S02]  /*4110*/  P2R R12, PR, RZ, 0x10 ;  /* 0x00000010ff0c7803 */ /* 0x000fe40000000000 */
[----:B------:R-:W-:Y:S02]  /*4120*/  ISETP.NE.AND P4, PT, R36, RZ, PT ;  /* 0x000000ff2400720c */ /* 0x000fe40003f85270 */
[----:B------:R-:W-:Y:S02]  /*4130*/  SEL R4, R4, 0x2, P2 ;  /* 0x0000000204047807 */ /* 0x000fe40001000000 */
[----:B------:R-:W-:-:S04]  /*4140*/  ISETP.LT.AND P5, PT, R15, 0x100, P5 ;  /* 0x000001000f00780c */ /* 0x000fc80002fa1270 */
[----:B------:R-:W-:Y:S01]  /*4150*/  ISETP.LT.AND P5, PT, R88, 0x484, P5 ;  /* 0x000004845800780c */ /* 0x000fe20002fa1270 */
[--C-:B------:R-:W-:Y:S02]  /*4160*/  IMAD.IADD R3, R90, 0x1, R35.reuse ;  /* 0x000000015a037824 */ /* 0x100fe400078e0223 */
[----:B------:R-:W-:Y:S02]  /*4170*/  IMAD.IADD R35, R94, 0x1, R35 ;  /* 0x000000015e237824 */ /* 0x000fe400078e0223 */
[----:B------:R-:W-:Y:S01]  /*4180*/  IMAD.MOV.U32 R30, RZ, RZ, RZ ;  /* 0x000000ffff1e7224 */ /* 0x000fe200078e00ff */
[----:B--2---:R-:W-:Y:S02]  /*4190*/  SEL R17, R17, 0xff800000, P0 ;  /* 0xff80000011117807 */ /* 0x004fe40000000000 */
[----:B---3--:R-:W-:Y:S02]  /*41a0*/  SEL R16, R16, 0xff800000, P1 ;  /* 0xff80000010107807 */ /* 0x008fe40000800000 */
[----:B------:R-:W-:-:S02]  /*41b0*/  FSETP.GEU.AND P1, PT, R84, R17, PT ;  /* 0x000000115400720b */ /* 0x000fc40003f2e000 */
[----:B------:R-:W-:Y:S02]  /*41c0*/  FSETP.NAN.AND P0, PT, R17, R17, PT ;  /* 0x000000111100720b */ /* 0x000fe40003f08000 */
[----:B------:R-:W-:-:S09]  /*41d0*/  P2R R32, PR, RZ, 0x2 ;  /* 0x00000002ff207803 */ /* 0x000fd20000000000 */
[----:B------:R-:W-:Y:S02]  /*41e0*/  @P1 SEL R17, R17, R84, P0 ;  /* 0x0000005411111207 */ /* 0x000fe40000000000 */
[-C--:B------:R-:W-:Y:S02]  /*41f0*/  FSETP.GEU.AND P0, PT, R85, R16.reuse, PT ;  /* 0x000000105500720b */ /* 0x080fe40003f0e000 */
[----:B------:R-:W-:Y:S02]  /*4200*/  ISETP.NE.AND P1, PT, R2, RZ, PT ;  /* 0x000000ff0200720c */ /* 0x000fe40003f25270 */
[----:B------:R-:W-:Y:S02]  /*4210*/  SEL R2, RZ, 0x1, !P6 ;  /* 0x00000001ff027807 */ /* 0x000fe40007000000 */
[----:B------:R-:W-:Y:S02]  /*4220*/  FSETP.NAN.AND P6, PT, R16, R16, PT ;  /* 0x000000101000720b */ /* 0x000fe40003fc8000 */
[----:B------:R-:W-:-:S02]  /*4230*/  SEL R9, R2, 0x2, P3 ;  /* 0x0000000202097807 */ /* 0x000fc40001800000 */
[----:B------:R-:W-:-:S03]  /*4240*/  ISETP.NE.AND P3, PT, R42, RZ, PT ;  /* 0x000000ff2a00720c */ /* 0x000fc60003f65270 */
[----:B------:R-:W-:Y:S02]  /*4250*/  @P0 SEL R16, R16, R85, P6 ;  /* 0x0000005510100207 */ /* 0x000fe40003000000 */
[----:B------:R-:W-:Y:S02]  /*4260*/  ISETP.NE.AND P6, PT, R33, RZ, PT ;  /* 0x000000ff2100720c */ /* 0x000fe40003fc5270 */
[----:B------:R-:W-:Y:S02]  /*4270*/  P2R R26, PR, RZ, 0x8 ;  /* 0x00000008ff1a7803 */ /* 0x000fe40000000000 */
[----:B------:R-:W-:Y:S02]  /*4280*/  ISETP.NE.AND P3, PT, R19, RZ, PT ;  /* 0x000000ff1300720c */ /* 0x000fe40003f65270 */
[----:B------:R-:W-:Y:S02]  /*4290*/  SEL R8, RZ, 0x1, !P6 ;  /* 0x00000001ff087807 */ /* 0x000fe40007000000 */
[----:B------:R-:W-:-:S02]  /*42a0*/  P2R R19, PR, RZ, 0x8 ;  /* 0x00000008ff137803 */ /* 0x000fc40000000000 */
[----:B------:R-:W-:Y:S02]  /*42b0*/  SEL R8, R8, 0x2, P4 ;  /* 0x0000000208087807 */ /* 0x000fe40002000000 */
[----:B------:R-:W-:Y:S02]  /*42c0*/  ISETP.NE.AND P3, PT, R14, RZ, PT ;  /* 0x000000ff0e00720c */ /* 0x000fe40003f65270 */
[----:B------:R-:W-:Y:S02]  /*42d0*/  SEL R9, R9, 0x3, P1 ;  /* 0x0000000309097807 */ /* 0x000fe40000800000 */
[----:B------:R-:W-:Y:S02]  /*42e0*/  ISETP.NE.AND P4, PT, R12, RZ, PT ;  /* 0x000000ff0c00720c */ /* 0x000fe40003f85270 */
[----:B------:R-:W-:Y:S02]  /*42f0*/  P2R R18, PR, RZ, 0x8 ;  /* 0x00000008ff127803 */ /* 0x000fe40000000000 */
[----:B------:R-:W-:-:S02]  /*4300*/  SEL R9, R9, 0x4, P4 ;  /* 0x0000000409097807 */ /* 0x000fc40002000000 */
[----:B------:R-:W-:Y:S02]  /*4310*/  ISETP.NE.AND P3, PT, R38, RZ, PT ;  /* 0x000000ff2600720c */ /* 0x000fe40003f65270 */
[----:B------:R-:W-:Y:S02]  /*4320*/  ISETP.NE.AND P4, PT, R13, RZ, PT ;  /* 0x000000ff0d00720c */ /* 0x000fe40003f85270 */
[----:B------:R-:W-:Y:S02]  /*4330*/  P2R R14, PR, RZ, 0x8 ;  /* 0x00000008ff0e7803 */ /* 0x000fe40000000000 */
[----:B------:R-:W-:Y:S02]  /*4340*/  SEL R4, R4, 0x3, P4 ;  /* 0x0000000304047807 */ /* 0x000fe40002000000 */
[----:B------:R-:W-:Y:S02]  /*4350*/  ISETP.NE.AND P3, PT, R102, RZ, PT ;  /* 0x000000ff6600720c */ /* 0x000fe40003f65270 */
[----:B------:R-:W-:-:S04]  /*4360*/  ISETP.NE.AND P4, PT, R96, RZ, PT ;  /* 0x000000ff6000720c */ /* 0x000fc80003f85270 */
[----:B------:R-:W-:Y:S01]  /*4370*/  PLOP3.LUT P4, PT, P3, P4, PT, 0x80, 0x0 ;  /* 0x000000000000781c */ /* 0x000fe20001f89070 */
[----:B------:R-:W-:-:S03]  /*4380*/  IMAD.MOV.U32 R33, RZ, RZ, RZ ;  /* 0x000000ffff217224 */ /* 0x000fc600078e00ff */
[----:B------:R-:W-:Y:S01]  /*4390*/  ISETP.LT.AND P4, PT, R15, 0x100, P4 ;  /* 0x000001000f00780c */ /* 0x000fe20002781270 */
[----:B------:R-:W-:-:S03]  /*43a0*/  IMAD.WIDE R2, R3, 0x4, R62 ;  /* 0x0000000403027825 */ /* 0x000fc600078e023e */
[----:B------:R-:W-:Y:S02]  /*43b0*/  ISETP.LT.AND P4, PT, R91, 0x484, P4 ;  /* 0x000004845b00780c */ /* 0x000fe40002781270 */
[----:B------:R-:W2:Y:S01]  /*43c0*/  @P5 LDG.E.EL R33, desc[UR4][R2.64] ;  /* 0x0000000402215981 */ /* 0x000ea2000c2e1900 */
[----:B------:R-:W-:-:S10]  /*43d0*/  IMAD.WIDE R62, R35, 0x4, R62 ;  /* 0x00000004233e7825 */ /* 0x000fd400078e023e */
[----:B------:R-:W3:Y:S01]  /*43e0*/  @P4 LDG.E.EL R30, desc[UR4][R62.64] ;  /* 0x000000043e1e4981 */ /* 0x000ee2000c2e1900 */
[----:B------:R-:W-:-:S04]  /*43f0*/  ISETP.NE.AND P3, PT, R14, RZ, PT ;  /* 0x000000ff0e00720c */ /* 0x000fc80003f65270 */
[----:B------:R-:W-:Y:S02]  /*4400*/  SEL R8, R8, 0x3, P3 ;  /* 0x0000000308087807 */ /* 0x000fe40001800000 */
[----:B------:R-:W-:-:S04]  /*4410*/  ISETP.NE.AND P3, PT, R18, RZ, PT ;  /* 0x000000ff1200720c */ /* 0x000fc80003f65270 */
[----:B------:R-:W-:Y:S02]  /*4420*/  SEL R9, R9, 0x5, P3 ;  /* 0x0000000509097807 */ /* 0x000fe40001800000 */
[----:B------:R-:W-:-:S04]  /*4430*/  ISETP.NE.AND P3, PT, R19, RZ, PT ;  /* 0x000000ff1300720c */ /* 0x000fc80003f65270 */
[----:B------:R-:W-:Y:S02]  /*4440*/  SEL R4, R4, 0x4, P3 ;  /* 0x0000000404047807 */ /* 0x000fe40001800000 */
[----:B------:R-:W-:-:S04]  /*4450*/  ISETP.NE.AND P3, PT, R26, RZ, PT ;  /* 0x000000ff1a00720c */ /* 0x000fc80003f65270 */
[----:B------:R-:W-:Y:S02]  /*4460*/  SEL R8, R8, 0x4, P3 ;  /* 0x0000000408087807 */ /* 0x000fe40001800000 */
[----:B------:R-:W-:Y:S02]  /*4470*/  ISETP.NE.AND P1, PT, R48, RZ, PT ;  /* 0x000000ff3000720c */ /* 0x000fe40003f25270 */
[----:B------:R-:W-:Y:S02]  /*4480*/  ISETP.NE.AND P2, PT, R29, RZ, PT ;  /* 0x000000ff1d00720c */ /* 0x000fe40003f45270 */
[----:B------:R-:W-:Y:S01]  /*4490*/  ISETP.NE.AND P3, PT, R65, RZ, PT ;  /* 0x000000ff4100720c */ /* 0x000fe20003f65270 */
[----:B------:R-:W-:Y:S01]  /*44a0*/  VIADD R12, R7, 0x80 ;  /* 0x00000080070c7836 */ /* 0x000fe20000000000 */
[----:B------:R-:W-:Y:S02]  /*44b0*/  P2R R50, PR, RZ, 0x1 ;  /* 0x00000001ff327803 */ /* 0x000fe40000000000 */
[----:B------:R-:W-:Y:S01]  /*44c0*/  ISETP.NE.AND P0, PT, R25, RZ, PT ;  /* 0x000000ff1900720c */ /* 0x000fe20003f05270 */
[----:B------:R-:W-:-:S02]  /*44d0*/  VIADD R14, R7, 0x180 ;  /* 0x00000180070e7836 */ /* 0x000fc40000000000 */
[----:B------:R-:W-:Y:S02]  /*44e0*/  VIADD R18, R7, 0x200 ;  /* 0x0000020007127836 */ /* 0x000fe40000000000 */
[----:B------:R-:W-:Y:S02]  /*44f0*/  IMAD R14, R31, -0x121, R14 ;  /* 0xfffffedf1f0e7824 */ /* 0x000fe400078e020e */
[----:B------:R-:W-:Y:S02]  /*4500*/  IMAD R18, R55, -0x121, R18 ;  /* 0xfffffedf37127824 */ /* 0x000fe400078e0212 */
[----:B------:R-:W-:Y:S02]  /*4510*/  IMAD R14, R31, 0x1b180, R14 ;  /* 0x0001b1801f0e7824 */ /* 0x000fe400078e020e */
[----:B------:R-:W-:-:S04]  /*4520*/  IMAD R18, R55, 0x1b180, R18 ;  /* 0x0001b18037127824 */ /* 0x000fc800078e0212 */
[----:B------:R-:W-:Y:S01]  /*4530*/  IMAD R25, R15, 0x121, R18 ;  /* 0x000001210f197824 */ /* 0x000fe200078e0212 */
[----:B--2---:R-:W-:-:S04]  /*4540*/  SEL R33, R33, 0xff800000, P5 ;  /* 0xff80000021217807 */ /* 0x004fc80002800000 */
[-C--:B------:R-:W-:Y:S02]  /*4550*/  FSETP.GEU.AND P5, PT, R98, R33.reuse, PT ;  /* 0x000000216200720b */ /* 0x080fe40003fae000 */
[----:B------:R-:W-:Y:S02]  /*4560*/  FSETP.NAN.AND P6, PT, R33, R33, PT ;  /* 0x000000212100720b */ /* 0x000fe40003fc8000 */
[----:B---3--:R-:W-:Y:S02]  /*4570*/  SEL R30, R30, 0xff800000, P4 ;  /* 0xff8000001e1e7807 */ /* 0x008fe40002000000 */
[----:B------:R-:W-:-:S04]  /*4580*/  ISETP.NE.AND P4, PT, R20, RZ, PT ;  /* 0x000000ff1400720c */ /* 0x000fc80003f85270 */
[----:B------:R-:W-:Y:S02]  /*4590*/  SEL R9, R9, 0x6, P4 ;  /* 0x0000000609097807 */ /* 0x000fe40002000000 */
[----:B------:R-:W-:Y:S02]  /*45a0*/  FSETP.GEU.AND P4, PT, R93, R30, PT ;  /* 0x0000001e5d00720b */ /* 0x000fe40003f8e000 */
[----:B------:R-:W-:Y:S02]  /*45b0*/  @P5 SEL R33, R33, R98, P6 ;  /* 0x0000006221215207 */ /* 0x000fe40003000000 */
[----:B------:R-:W-:-:S04]  /*45c0*/  ISETP.NE.AND P6, PT, R22, RZ, PT ;  /* 0x000000ff1600720c */ /* 0x000fc80003fc5270 */
[----:B------:R-:W-:Y:S02]  /*45d0*/  SEL R4, R4, 0x5, P6 ;  /* 0x0000000504047807 */ /* 0x000fe40003000000 */
[----:B------:R-:W-:-:S04]  /*45e0*/  FSETP.NAN.AND P6, PT, R30, R30, PT ;  /* 0x0000001e1e00720b */ /* 0x000fc80003fc8000 */
[----:B------:R-:W-:Y:S02]  /*45f0*/  @P4 SEL R30, R30, R93, P6 ;  /* 0x0000005d1e1e4207 */ /* 0x000fe40003000000 */
[----:B------:R-:W-:Y:S02]  /*4600*/  ISETP.NE.AND P6, PT, R44, RZ, PT ;  /* 0x000000ff2c00720c */ /* 0x000fe40003fc5270 */
[----:B------:R-:W-:Y:S02]  /*4610*/  P2R R36, PR, RZ, 0x20 ;  /* 0x00000020ff247803 */ /* 0x000fe40000000000 */
[----:B------:R-:W-:Y:S02]  /*4620*/  ISETP.NE.AND P5, PT, R23, RZ, PT ;  /* 0x000000ff1700720c */ /* 0x000fe40003fa5270 */
[----:B------:R-:W-:Y:S02]  /*4630*/  SEL R8, R8, 0x5, P6 ;  /* 0x0000000508087807 */ /* 0x000fe40003000000 */
[----:B------:R-:W-:-:S02]  /*4640*/  SEL R9, R9, 0x7, P5 ;  /* 0x0000000709097807 */ /* 0x000fc40002800000 */
[----:B------:R-:W-:Y:S01]  /*4650*/  SEL R29, R8, 0x6, P1 ;  /* 0x00000006081d7807 */ /* 0x000fe20000800000 */
[----:B------:R-:W-:Y:S01]  /*4660*/  IMAD R8, R6, -0x121, R7 ;  /* 0xfffffedf06087824 */ /* 0x000fe200078e0207 */
[----:B------:R-:W-:-:S03]  /*4670*/  SEL R35, R9, 0x8, P3 ;  /* 0x0000000809237807 */ /* 0x000fc60001800000 */
[----:B------:R-:W-:Y:S02]  /*4680*/  IMAD R9, R15, 0x121, R8 ;  /* 0x000001210f097824 */ /* 0x000fe400078e0208 */
[----:B------:R-:W-:Y:S02]  /*4690*/  VIADD R8, R7, 0x100 ;  /* 0x0000010007087836 */ /* 0x000fe40000000000 */
[----:B------:R-:W-:Y:S02]  /*46a0*/  IMAD R13, R6, 0x1b180, R9 ;  /* 0x0001b180060d7824 */ /* 0x000fe400078e0209 */
[----:B------:R-:W-:Y:S02]  /*46b0*/  IMAD R6, R11, -0x121, R12 ;  /* 0xfffffedf0b067824 */ /* 0x000fe400078e020c */
[----:B------:R-:W-:Y:S02]  /*46c0*/  IMAD R12, R27, -0x121, R8 ;  /* 0xfffffedf1b0c7824 */ /* 0x000fe400078e0208 */
[----:B------:R-:W1:Y:S01]  /*46d0*/  LDC.64 R8, c[0x0][0x218] ;  /* 0x00008600ff087b82 */ /* 0x000e620000000a00 */
[----:B------:R-:W-:-:S02]  /*46e0*/  ISETP.NE.AND P5, PT, R59, RZ, PT ;  /* 0x000000ff3b00720c */ /* 0x000fc40003fa5270 */
[----:B------:R-:W-:Y:S02]  /*46f0*/  P2R R38, PR, RZ, 0x10 ;  /* 0x00000010ff267803 */ /* 0x000fe40000000000 */
[----:B------:R-:W-:Y:S02]  /*4700*/  ISETP.NE.AND P4, PT, R40, RZ, PT ;  /* 0x000000ff2800720c */ /* 0x000fe40003f85270 */
[----:B------:R-:W-:Y:S02]  /*4710*/  P2R R40, PR, RZ, 0x20 ;  /* 0x00000020ff287803 */ /* 0x000fe40000000000 */
[----:B------:R-:W-:Y:S01]  /*4720*/  ISETP.NE.AND P5, PT, R24, RZ, PT ;  /* 0x000000ff1800720c */ /* 0x000fe20003fa5270 */
[----:B------:R-:W-:Y:S01]  /*4730*/  IMAD R6, R11, 0x1b180, R6 ;  /* 0x0001b1800b067824 */ /* 0x000fe200078e0206 */
[----:B------:R-:W-:Y:S01]  /*4740*/  SEL R20, R4, 0x6, P0 ;  /* 0x0000000604147807 */ /* 0x000fe20000000000 */
[----:B------:R-:W-:Y:S01]  /*4750*/  VIADD R11, R7, 0x280 ;  /* 0x00000280070b7836 */ /* 0x000fe20000000000 */
[----:B------:R-:W-:-:S02]  /*4760*/  P2R R42, PR, RZ, 0x20 ;  /* 0x00000020ff2a7803 */ /* 0x000fc40000000000 */
[----:B------:R-:W-:Y:S01]  /*4770*/  ISETP.NE.AND P5, PT, R52, RZ, PT ;  /* 0x000000ff3400720c */ /* 0x000fe20003fa5270 */
[C---:B------:R-:W-:Y:S02]  /*4780*/  IMAD R4, R7.reuse, 0x100, R15 ;  /* 0x0000010007047824 */ /* 0x040fe400078e020f */
[----:B------:R-:W-:Y:S01]  /*4790*/  VIADD R22, R7, 0x300 ;  /* 0x0000030007167836 */ /* 0x000fe20000000000 */
[----:B------:R-:W-:Y:S01]  /*47a0*/  ISETP.NE.AND P3, PT, R95, RZ, PT ;  /* 0x000000ff5f00720c */ /* 0x000fe20003f65270 */
[----:B------:R-:W-:Y:S01]  /*47b0*/  VIADD R7, R7, 0x380 ;  /* 0x0000038007077836 */ /* 0x000fe20000000000 */
[----:B------:R-:W-:Y:S01]  /*47c0*/  P2R R44, PR, RZ, 0x10 ;  /* 0x00000010ff2c7803 */ /* 0x000fe20000000000 */
[----:B------:R-:W-:Y:S01]  /*47d0*/  IMAD R11, R58, -0x121, R11 ;  /* 0xfffffedf3a0b7824 */ /* 0x000fe200078e020b */
[----:B------:R-:W-:Y:S02]  /*47e0*/  P2R R46, PR, RZ, 0x20 ;  /* 0x00000020ff2e7803 */ /* 0x000fe40000000000 */
[----:B------:R-:W-:-:S02]  /*47f0*/  ISETP.NE.AND P4, PT, R10, RZ, PT ;  /* 0x000000ff0a00720c */ /* 0x000fc40003f85270 */
[----:B------:R-:W-:Y:S01]  /*4800*/  ISETP.NE.AND P5, PT, R108, RZ, PT ;  /* 0x000000ff6c00720c */ /* 0x000fe20003fa5270 */
[----:B------:R-:W-:Y:S02]  /*4810*/  IMAD R7, R92, -0x121, R7 ;  /* 0xfffffedf5c077824 */ /* 0x000fe400078e0207 */
[----:B------:R-:W-:Y:S01]  /*4820*/  IMAD R12, R27, 0x1b180, R12 ;  /* 0x0001b1801b0c7824 */ /* 0x000fe200078e020c */
[----:B------:R-:W-:Y:S01]  /*4830*/  P2R R48, PR, RZ, 0x20 ;  /* 0x00000020ff307803 */ /* 0x000fe20000000000 */
[----:B------:R-:W-:Y:S01]  /*4840*/  IMAD R58, R58, 0x1b180, R11 ;  /* 0x0001b1803a3a7824 */ /* 0x000fe200078e020b */
[----:B------:R-:W-:Y:S01]  /*4850*/  ISETP.NE.AND P5, PT, R75, RZ, PT ;  /* 0x000000ff4b00720c */ /* 0x000fe20003fa5270 */
[C---:B------:R-:W-:Y:S02]  /*4860*/  IMAD R11, R15.reuse, 0x121, R6 ;  /* 0x000001210f0b7824 */ /* 0x040fe400078e0206 */
[----:B------:R-:W-:Y:S02]  /*4870*/  IMAD R92, R92, 0x1b180, R7 ;  /* 0x0001b1805c5c7824 */ /* 0x000fe400078e0207 */
[----:B------:R-:W-:-:S02]  /*4880*/  IMAD R19, R15, 0x121, R12 ;  /* 0x000001210f137824 */ /* 0x000fc400078e020c */
[----:B-1----:R-:W-:Y:S01]  /*4890*/  IMAD.WIDE R6, R13, 0x4, R8 ;  /* 0x000000040d067825 */ /* 0x002fe200078e0208 */
[----:B------:R-:W-:-:S03]  /*48a0*/  P2R R51, PR, RZ, 0x20 ;  /* 0x00000020ff337803 */ /* 0x000fc60000000000 */
[----:B------:R-:W-:Y:S01]  /*48b0*/  IMAD.WIDE R12, R11, 0x4, R8 ;  /* 0x000000040b0c7825 */ /* 0x000fe200078e0208 */
[----:B------:R-:W-:Y:S01]  /*48c0*/  ISETP.NE.AND P5, PT, R74, RZ, PT ;  /* 0x000000ff4a00720c */ /* 0x000fe20003fa5270 */
[----:B------:R-:W-:Y:S02]  /*48d0*/  @P3 STG.E desc[UR4][R6.64], R68 ;  /* 0x0000004406003986 */ /* 0x000fe4000c101904 */
[----:B------:R-:W-:Y:S01]  /*48e0*/  IMAD R22, R89, -0x121, R22 ;  /* 0xfffffedf59167824 */ /* 0x000fe200078e0216 */
[----:B------:R-:W-:Y:S01]  /*48f0*/  P2R R52, PR, RZ, 0x20 ;  /* 0x00000020ff347803 */ /* 0x000fe20000000000 */
[----:B------:R-:W-:Y:S01]  /*4900*/  @P4 STG.E desc[UR4][R12.64], R5 ;  /* 0x000000050c004986 */ /* 0x000fe2000c101904 */
[----:B------:R-:W-:Y:S02]  /*4910*/  ISETP.NE.AND P4, PT, R44, RZ, PT ;  /* 0x000000ff2c00720c */ /* 0x000fe40003f85270 */
[----:B------:R-:W-:Y:S01]  /*4920*/  ISETP.NE.AND P5, PT, R41, RZ, PT ;  /* 0x000000ff2900720c */ /* 0x000fe20003fa5270 */
[----:B------:R-:W-:-:S02]  /*4930*/  IMAD R22, R89, 0x1b180, R22 ;  /* 0x0001b18059167824 */ /* 0x000fc400078e0216 */
[C---:B------:R-:W-:Y:S02]  /*4940*/  IMAD R23, R15.reuse, 0x121, R14 ;  /* 0x000001210f177824 */ /* 0x040fe400078e020e */
[C---:B------:R-:W-:Y:S02]  /*4950*/  IMAD R27, R15.reuse, 0x121, R58 ;  /* 0x000001210f1b7824 */ /* 0x040fe400078e023a */
[C---:B------:R-:W-:Y:S02]  /*4960*/  IMAD R31, R15.reuse, 0x121, R22 ;  /* 0x000001210f1f7824 */ /* 0x040fe400078e0216 */
[----:B------:R-:W-:Y:S02]  /*4970*/  IMAD R47, R15, 0x121, R92 ;  /* 0x000001210f2f7824 */ /* 0x000fe400078e025c */
[----:B------:R-:W-:-:S04]  /*4980*/  IMAD.WIDE R14, R19, 0x4, R8 ;  /* 0x00000004130e7825 */ /* 0x000fc800078e0208 */
[--C-:B------:R-:W-:Y:S01]  /*4990*/  IMAD.WIDE R18, R23, 0x4, R8.reuse ;  /* 0x0000000417127825 */ /* 0x100fe200078e0208 */
[----:B------:R-:W-:Y:S04]  /*49a0*/  @P4 STG.E desc[UR4][R14.64], R21 ;  /* 0x000000150e004986 */ /* 0x000fe8000c101904 */
[----:B------:R1:W-:Y:S01]  /*49b0*/  @P5 STG.E desc[UR4][R18.64], R0 ;  /* 0x0000000012005986 */ /* 0x0003e2000c101904 */
[----:B------:R-:W-:Y:S01]  /*49c0*/  ISETP.NE.AND P5, PT, R52, RZ, PT ;  /* 0x000000ff3400720c */ /* 0x000fe20003fa5270 */
[----:B------:R-:W-:Y:S01]  /*49d0*/  IMAD.WIDE R22, R25, 0x4, R8 ;  /* 0x0000000419167825 */ /* 0x000fe200078e0208 */
[----:B------:R-:W-:-:S11]  /*49e0*/  IADD3 R2, P6, R4, UR6, RZ ;  /* 0x0000000604027c10 */ /* 0x000fd6000ffde0ff */
[----:B------:R-:W-:Y:S01]  /*49f0*/  @P5 STG.E desc[UR4][R22.64], R17 ;  /* 0x0000001116005986 */ /* 0x000fe2000c101904 */
[----:B------:R-:W-:Y:S01]  /*4a00*/  ISETP.NE.AND P5, PT, R51, RZ, PT ;  /* 0x000000ff3300720c */ /* 0x000fe20003fa5270 */
[----:B------:R-:W-:Y:S01]  /*4a10*/  IMAD.WIDE R24, R27, 0x4, R8 ;  /* 0x000000041b187825 */ /* 0x000fe200078e0208 */
[----:B------:R-:W-:Y:S02]  /*4a20*/  LEA.HI.X.SX32 R3, R4, UR7, 0x1, P6 ;  /* 0x0000000704037c11 */ /* 0x000fe4000b0f0eff */
[----:B------:R-:W-:-:S09]  /*4a30*/  ISETP.NE.AND P6, PT, R114, RZ, PT ;  /* 0x000000ff7200720c */ /* 0x000fd20003fc5270 */
[----:B------:R-:W-:Y:S01]  /*4a40*/  @P5 STG.E desc[UR4][R24.64], R16 ;  /* 0x0000001018005986 */ /* 0x000fe2000c101904 */
[----:B------:R-:W-:Y:S01]  /*4a50*/  ISETP.NE.AND P5, PT, R48, RZ, PT ;  /* 0x000000ff3000720c */ /* 0x000fe20003fa5270 */
[----:B------:R-:W-:-:S04]  /*4a60*/  IMAD.WIDE R26, R31, 0x4, R8 ;  /* 0x000000041f1a7825 */ /* 0x000fc800078e0208 */
[----:B------:R-:W-:-:S04]  /*4a70*/  IMAD.WIDE R8, R47, 0x4, R8 ;  /* 0x000000042f087825 */ /* 0x000fc800078e0208 */
[----:B------:R-:W-:-:S04]  /*4a80*/  VIADD R11, R4, 0x8000 ;  /* 0x00008000040b7836 */ /* 0x000fc80000000000 */
[----:B------:R-:W-:Y:S01]  /*4a90*/  @P5 STG.E desc[UR4][R26.64], R33 ;  /* 0x000000211a005986 */ /* 0x000fe2000c101904 */
[----:B------:R-:W-:-:S03]  /*4aa0*/  ISETP.NE.AND P5, PT, R46, RZ, PT ;  /* 0x000000ff2e00720c */ /* 0x000fc60003fa5270 */
[----:B------:R-:W-:Y:S04]  /*4ab0*/  @P6 STG.E desc[UR4][R8.64], R30 ;  /* 0x0000001e08006986 */ /* 0x000fe8000c101904 */
[----:B------:R2:W-:Y:S01]  /*4ac0*/  @P3 STG.E.U8 desc[UR4][R2.64], R35 ;  /* 0x0000002302003986 */ /* 0x0005e2000c101104 */
[----:B------:R-:W-:Y:S01]  /*4ad0*/  IADD3 R46, P3, R11, UR6, RZ ;  /* 0x000000060b2e7c10 */ /* 0x000fe2000ff7e0ff */
[----:B-1----:R-:W-:Y:S01]  /*4ae0*/  VIADD R0, R4, 0x10000 ;  /* 0x0001000004007836 */ /* 0x002fe20000000000 */
[----:B------:R-:W-:Y:S02]  /*4af0*/  SEL R20, R20, 0x7, P2 ;  /* 0x0000000714147807 */ /* 0x000fe40001000000 */
[----:B------:R-:W-:Y:S02]  /*4b00*/  LEA.HI.X.SX32 R47, R11, UR7, 0x1, P3 ;  /* 0x000000070b2f7c11 */ /* 0x000fe400098f0eff */
[----:B------:R-:W-:-:S04]  /*4b10*/  ISETP.NE.AND P3, PT, R64, RZ, PT ;  /* 0x000000ff4000720c */ /* 0x000fc80003f65270 */
[----:B------:R-:W-:Y:S02]  /*4b20*/  SEL R11, R20, 0x8, P3 ;  /* 0x00000008140b7807 */ /* 0x000fe40001800000 */
[----:B------:R-:W-:-:S04]  /*4b30*/  IADD3 R6, P3, R0, UR6, RZ ;  /* 0x0000000600067c10 */ /* 0x000fc8000ff7e0ff */
[----:B------:R-:W-:Y:S02]  /*4b40*/  LEA.HI.X.SX32 R7, R0, UR7, 0x1, P3 ;  /* 0x0000000700077c11 */ /* 0x000fe400098f0eff */
[----:B------:R-:W-:Y:S01]  /*4b50*/  ISETP.NE.AND P3, PT, R10, RZ, PT ;  /* 0x000000ff0a00720c */ /* 0x000fe20003f65270 */
[----:B------:R-:W-:-:S12]  /*4b60*/  VIADD R0, R4, 0x18000 ;  /* 0x0001800004007836 */ /* 0x000fd80000000000 */
[----:B------:R1:W-:Y:S01]  /*4b70*/  @P3 STG.E.U8 desc[UR4][R46.64], R11 ;  /* 0x0000000b2e003986 */ /* 0x0003e2000c101104 */
[----:B--2---:R-:W-:-:S04]  /*4b80*/  IADD3 R2, P3, R0, UR6, RZ ;  /* 0x0000000600027c10 */ /* 0x004fc8000ff7e0ff */
[----:B------:R-:W-:Y:S02]  /*4b90*/  LEA.HI.X.SX32 R3, R0, UR7, 0x1, P3 ;  /* 0x0000000700037c11 */ /* 0x000fe400098f0eff */
[----:B------:R-:W-:-:S04]  /*4ba0*/  ISETP.NE.AND P3, PT, R112, RZ, PT ;  /* 0x000000ff7000720c */ /* 0x000fc80003f65270 */
[----:B------:R-:W-:Y:S02]  /*4bb0*/  P2R R27, PR, RZ, 0x8 ;  /* 0x00000008ff1b7803 */ /* 0x000fe40000000000 */
        /* <DEDUP_REMOVED lines=28> */
[----:B------:R-:W-:Y:S02]  /*4d80*/  ISETP.NE.AND P3, PT, R104, RZ, PT ;  /* 0x000000ff6800720c */ /* 0x000fe40003f65270 */
[----:B------:R-:W-:Y:S02]  /*4d90*/  SEL R29, R29, 0x7, P5 ;  /* 0x000000071d1d7807 */ /* 0x000fe40002800000 */
[----:B------:R-:W-:Y:S02]  /*4da0*/  ISETP.NE.AND P5, PT, R42, RZ, PT ;  /* 0x000000ff2a00720c */ /* 0x000fe40003fa5270 */
[----:B------:R-:W-:Y:S02]  /*4db0*/  P2R R12, PR, RZ, 0x8 ;  /* 0x00000008ff0c7803 */ /* 0x000fe40000000000 */
[----:B------:R-:W-:-:S02]  /*4dc0*/  ISETP.NE.AND P3, PT, R106, RZ, PT ;  /* 0x000000ff6a00720c */ /* 0x000fc40003f65270 */
[----:B------:R-:W-:Y:S02]  /*4dd0*/  SEL R29, R29, 0x8, P5 ;  /* 0x000000081d1d7807 */ /* 0x000fe40002800000 */
[----:B-1----:R-:W-:Y:S02]  /*4de0*/  P2R R11, PR, RZ, 0x8 ;  /* 0x00000008ff0b7803 */ /* 0x002fe40000000000 */
[----:B------:R-:W-:Y:S01]  /*4df0*/  ISETP.NE.AND P3, PT, R71, RZ, PT ;  /* 0x000000ff4700720c */ /* 0x000fe20003f65270 */
[----:B------:R1:W-:Y:S01]  /*4e00*/  @P4 STG.E.U8 desc[UR4][R6.64], R29 ;  /* 0x0000001d06004986 */ /* 0x0003e2000c101104 */
[----:B------:R-:W-:Y:S02]  /*4e10*/  P2R R44, PR, RZ, 0x40 ;  /* 0x00000040ff2c7803 */ /* 0x000fe40000000000 */
[----:B------:R-:W-:Y:S02]  /*4e20*/  ISETP.NE.AND P6, PT, R34, RZ, PT ;  /* 0x000000ff2200720c */ /* 0x000fe40003fc5270 */
[----:B------:R-:W-:-:S02]  /*4e30*/  ISETP.NE.AND P5, PT, R40, RZ, PT ;  /* 0x000000ff2800720c */ /* 0x000fc40003fa5270 */
[----:B-1----:R-:W-:Y:S02]  /*4e40*/  P2R R7, PR, RZ, 0x8 ;  /* 0x00000008ff077803 */ /* 0x002fe40000000000 */
[----:B------:R-:W-:Y:S02]  /*4e50*/  ISETP.NE.AND P3, PT, R70, RZ, PT ;  /* 0x000000ff4600720c */ /* 0x000fe40003f65270 */
[----:B------:R-:W-:Y:S02]  /*4e60*/  SEL R0, RZ, 0x1, !P6 ;  /* 0x00000001ff007807 */ /* 0x000fe40007000000 */
[----:B------:R-:W-:Y:S02]  /*4e70*/  P2R R6, PR, RZ, 0x8 ;  /* 0x00000008ff067803 */ /* 0x000fe40000000000 */
[----:B------:R-:W-:Y:S02]  /*4e80*/  ISETP.NE.AND P3, PT, R37, RZ, PT ;  /* 0x000000ff2500720c */ /* 0x000fe40003f65270 */
[----:B------:R-:W-:-:S02]  /*4e90*/  SEL R5, RZ, 0x1, !P5 ;  /* 0x00000001ff057807 */ /* 0x000fc40006800000 */
[----:B------:R-:W-:Y:S02]  /*4ea0*/  SEL R0, R0, 0x2, P3 ;  /* 0x0000000200007807 */ /* 0x000fe40001800000 */
[----:B------:R-:W-:Y:S02]  /*4eb0*/  ISETP.NE.AND P3, PT, R6, RZ, PT ;  /* 0x000000ff0600720c */ /* 0x000fe40003f65270 */
[----:B------:R-:W-:Y:S02]  /*4ec0*/  ISETP.NE.AND P0, PT, R61, RZ, PT ;  /* 0x000000ff3d00720c */ /* 0x000fe40003f05270 */
[----:B------:R-:W-:Y:S02]  /*4ed0*/  SEL R5, R5, 0x2, P3 ;  /* 0x0000000205057807 */ /* 0x000fe40001800000 */
[----:B------:R-:W-:Y:S02]  /*4ee0*/  SEL R8, RZ, 0x1, !P0 ;  /* 0x00000001ff087807 */ /* 0x000fe40004000000 */
[----:B------:R-:W-:-:S02]  /*4ef0*/  ISETP.NE.AND P3, PT, R7, RZ, PT ;  /* 0x000000ff0700720c */ /* 0x000fc40003f65270 */
[----:B------:R-:W-:Y:S02]  /*4f00*/  ISETP.NE.AND P1, PT, R100, RZ, PT ;  /* 0x000000ff6400720c */ /* 0x000fe40003f25270 */
[----:B------:R-:W-:Y:S02]  /*4f10*/  SEL R8, R8, 0x2, P3 ;  /* 0x0000000208087807 */ /* 0x000fe40001800000 */
[----:B------:R-:W-:Y:S02]  /*4f20*/  SEL R9, RZ, 0x1, !P1 ;  /* 0x00000001ff097807 */ /* 0x000fe40004800000 */
[----:B------:R-:W-:Y:S02]  /*4f30*/  ISETP.NE.AND P3, PT, R11, RZ, PT ;  /* 0x000000ff0b00720c */ /* 0x000fe40003f65270 */
[----:B------:R-:W-:Y:S02]  /*4f40*/  ISETP.NE.AND P2, PT, R99, RZ, PT ;  /* 0x000000ff6300720c */ /* 0x000fe40003f45270 */
[----:B------:R-:W-:-:S02]  /*4f50*/  SEL R9, R9, 0x2, P3 ;  /* 0x0000000209097807 */ /* 0x000fc40001800000 */
[----:B------:R-:W-:Y:S02]  /*4f60*/  SEL R10, RZ, 0x1, !P2 ;  /* 0x00000001ff0a7807 */ /* 0x000fe40005000000 */
        /* <DEDUP_REMOVED lines=16> */
[----:B------:R-:W-:Y:S02]  /*5070*/  SEL R5, R5, 0x4, P3 ;  /* 0x0000000405057807 */ /* 0x000fe40001800000 */
[----:B------:R-:W-:Y:S02]  /*5080*/  ISETP.NE.AND P3, PT, R20, RZ, PT ;  /* 0x000000ff1400720c */ /* 0x000fe40003f65270 */
[----:B------:R-:W-:-:S02]  /*5090*/  P2R R33, PR, RZ, 0x40 ;  /* 0x00000040ff217803 */ /* 0x000fc40000000000 */
[----:B------:R-:W-:Y:S02]  /*50a0*/  ISETP.NE.AND P6, PT, R103, RZ, PT ;  /* 0x000000ff6700720c */ /* 0x000fe40003fc5270 */
[----:B------:R-:W-:Y:S02]  /*50b0*/  SEL R8, R8, 0x4, P3 ;  /* 0x0000000408087807 */ /* 0x000fe40001800000 */
[----:B------:R-:W-:Y:S02]  /*50c0*/  ISETP.NE.AND P3, PT, R21, RZ, PT ;  /* 0x000000ff1500720c */ /* 0x000fe40003f65270 */
[----:B------:R-:W-:Y:S02]  /*50d0*/  P2R R31, PR, RZ, 0x40 ;  /* 0x00000040ff1f7803 */ /* 0x000fe40000000000 */
[----:B------:R-:W-:Y:S02]  /*50e0*/  ISETP.NE.AND P6, PT, R83, RZ, PT ;  /* 0x000000ff5300720c */ /* 0x000fe40003fc5270 */
[----:B------:R-:W-:-:S02]  /*50f0*/  SEL R9, R9, 0x4, P3 ;  /* 0x0000000409097807 */ /* 0x000fc40001800000 */
[----:B------:R-:W-:Y:S02]  /*5100*/  ISETP.NE.AND P3, PT, R22, RZ, PT ;  /* 0x000000ff1600720c */ /* 0x000fe40003f65270 */
[----:B------:R-:W-:Y:S02]  /*5110*/  P2R R30, PR, RZ, 0x40 ;  /* 0x00000040ff1e7803 */ /* 0x000fe40000000000 */
[----:B------:R-:W-:Y:S02]  /*5120*/  ISETP.NE.AND P6, PT, R82, RZ, PT ;  /* 0x000000ff5200720c */ /* 0x000fe40003fc5270 */
[----:B------:R-:W-:Y:S02]  /*5130*/  SEL R10, R10, 0x4, P3 ;  /* 0x000000040a0a7807 */ /* 0x000fe40001800000 */
[----:B------:R-:W-:Y:S02]  /*5140*/  ISETP.NE.AND P3, PT, R23, RZ, PT ;  /* 0x000000ff1700720c */ /* 0x000fe40003f65270 */
[----:B------:R-:W-:-:S02]  /*5150*/  P2R R29, PR, RZ, 0x40 ;  /* 0x00000040ff1d7803 */ /* 0x000fc40000000000 */
[----:B------:R-:W-:Y:S02]  /*5160*/  ISETP.NE.AND P6, PT, R49, RZ, PT ;  /* 0x000000ff3100720c */ /* 0x000fe40003fc5270 */
[----:B------:R-:W-:Y:S02]  /*5170*/  SEL R0, R0, 0x5, P3 ;  /* 0x0000000500007807 */ /* 0x000fe40001800000 */
[----:B------:R-:W-:Y:S02]  /*5180*/  ISETP.NE.AND P3, PT, R24, RZ, PT ;  /* 0x000000ff1800720c */ /* 0x000fe40003f65270 */
[----:B------:R-:W-:Y:S02]  /*5190*/  SEL R0, R0, 0x6, P6 ;  /* 0x0000000600007807 */ /* 0x000fe40003000000 */
[----:B------:R-:W-:Y:S02]  /*51a0*/  SEL R5, R5, 0x5, P3 ;  /* 0x0000000505057807 */ /* 0x000fe40001800000 */
[----:B------:R-:W-:-:S02]  /*51b0*/  ISETP.NE.AND P6, PT, R29, RZ, PT ;  /* 0x000000ff1d00720c */ /* 0x000fc40003fc5270 */
[----:B------:R-:W-:Y:S02]  /*51c0*/  ISETP.NE.AND P3, PT, R25, RZ, PT ;  /* 0x000000ff1900720c */ /* 0x000fe40003f65270 */
[----:B------:R-:W-:Y:S02]  /*51d0*/  SEL R5, R5, 0x6, P6 ;  /* 0x0000000605057807 */ /* 0x000fe40003000000 */
[----:B------:R-:W-:Y:S02]  /*51e0*/  SEL R8, R8, 0x5, P3 ;  /* 0x0000000508087807 */ /* 0x000fe40001800000 */
[----:B------:R-:W-:Y:S02]  /*51f0*/  ISETP.NE.AND P6, PT, R30, RZ, PT ;  /* 0x000000ff1e00720c */ /* 0x000fe40003fc5270 */
[----:B------:R-:W-:Y:S02]  /*5200*/  ISETP.NE.AND P3, PT, R26, RZ, PT ;  /* 0x000000ff1a00720c */ /* 0x000fe40003f65270 */
[----:B------:R-:W-:-:S02]  /*5210*/  SEL R8, R8, 0x6, P6 ;  /* 0x0000000608087807 */ /* 0x000fc40003000000 */
[----:B------:R-:W-:Y:S02]  /*5220*/  ISETP.NE.AND P0, PT, R87, RZ, PT ;  /* 0x000000ff5700720c */ /* 0x000fe40003f05270 */
[----:B------:R-:W-:Y:S02]  /*5230*/  SEL R9, R9, 0x5, P3 ;  /* 0x0000000509097807 */ /* 0x000fe40001800000 */
[----:B------:R-:W-:Y:S02]  /*5240*/  ISETP.NE.AND P6, PT, R31, RZ, PT ;  /* 0x000000ff1f00720c */ /* 0x000fe40003fc5270 */
[----:B------:R-:W-:Y:S02]  /*5250*/  ISETP.NE.AND P3, PT, R27, RZ, PT ;  /* 0x000000ff1b00720c */ /* 0x000fe40003f65270 */
[----:B------:R-:W-:Y:S02]  /*5260*/  SEL R9, R9, 0x6, P6 ;  /* 0x0000000609097807 */ /* 0x000fe40003000000 */
[----:B------:R-:W-:-:S02]  /*5270*/  SEL R8, R8, 0x7, P0 ;  /* 0x0000000708087807 */ /* 0x000fc40000000000 */
[----:B------:R-:W-:Y:S02]  /*5280*/  SEL R10, R10, 0x5, P3 ;  /* 0x000000050a0a7807 */ /* 0x000fe40001800000 */
[----:B------:R-:W-:Y:S02]  /*5290*/  ISETP.NE.AND P6, PT, R33, RZ, PT ;  /* 0x000000ff2100720c */ /* 0x000fe40003fc5270 */
[----:B------:R-:W-:Y:S02]  /*52a0*/  ISETP.NE.AND P0, PT, R50, RZ, PT ;  /* 0x000000ff3200720c */ /* 0x000fe40003f05270 */
[----:B------:R-:W-:Y:S02]  /*52b0*/  ISETP.NE.AND P1, PT, R67, RZ, PT ;  /* 0x000000ff4300720c */ /* 0x000fe40003f25270 */
[----:B------:R-:W-:Y:S02]  /*52c0*/  ISETP.NE.AND P2, PT, R66, RZ, PT ;  /* 0x000000ff4200720c */ /* 0x000fe40003f45270 */
[----:B------:R-:W-:-:S02]  /*52d0*/  SEL R10, R10, 0x6, P6 ;  /* 0x000000060a0a7807 */ /* 0x000fc40003000000 */
[----:B------:R-:W-:Y:S02]  /*52e0*/  SEL R19, R8, 0x8, P0 ;  /* 0x0000000808137807 */ /* 0x000fe40000000000 */
[----:B------:R-:W-:Y:S02]  /*52f0*/  ISETP.NE.AND P4, PT, R53, RZ, PT ;  /* 0x000000ff3500720c */ /* 0x000fe40003f85270 */
[----:B------:R-:W-:Y:S02]  /*5300*/  ISETP.NE.AND P5, PT, R86, RZ, PT ;  /* 0x000000ff5600720c */ /* 0x000fe40003fa5270 */
[----:B------:R-:W-:Y:S02]  /*5310*/  ISETP.NE.AND P0, PT, R41, RZ, PT ;  /* 0x000000ff2900720c */ /* 0x000fe40003f05270 */
[----:B------:R-:W-:Y:S02]  /*5320*/  SEL R11, R9, 0x7, P1 ;  /* 0x00000007090b7807 */ /* 0x000fe40000800000 */
[----:B------:R-:W-:-:S02]  /*5330*/  SEL R12, R10, 0x7, P2 ;  /* 0x000000070a0c7807 */ /* 0x000fc40001000000 */
[----:B------:R-:W-:Y:S02]  /*5340*/  SEL R0, R0, 0x7, P4 ;  /* 0x0000000700007807 */ /* 0x000fe40002000000 */
[----:B------:R-:W-:Y:S02]  /*5350*/  SEL R5, R5, 0x7, P5 ;  /* 0x0000000705057807 */ /* 0x000fe40002800000 */
[----:B------:R-:W-:Y:S02]  /*5360*/  ISETP.NE.AND P1, PT, R32, RZ, PT ;  /* 0x000000ff2000720c */ /* 0x000fe40003f25270 */
[----:B------:R-:W-:Y:S02]  /*5370*/  ISETP.NE.AND P2, PT, R28, RZ, PT ;  /* 0x000000ff1c00720c */ /* 0x000fe40003f45270 */
[----:B------:R-:W-:Y:S01]  /*5380*/  SEL R17, R5, 0x8, P1 ;  /* 0x0000000805117807 */ /* 0x000fe20000800000 */
[----:B------:R-:W-:Y:S01]  /*5390*/  VIADD R5, R4, 0x20000 ;  /* 0x0002000004057836 */ /* 0x000fe20000000000 */
[----:B------:R-:W-:-:S02]  /*53a0*/  SEL R15, R0, 0x8, P2 ;  /* 0x00000008000f7807 */ /* 0x000fc40001000000 */
[----:B------:R-:W-:-:S03]  /*53b0*/  ISETP.NE.AND P1, PT, R74, RZ, PT ;  /* 0x000000ff4a00720c */ /* 0x000fc60003f25270 */
[----:B------:R1:W-:Y:S01]  /*53c0*/  @P0 STG.E.U8 desc[UR4][R2.64], R15 ;  /* 0x0000000f02000986 */ /* 0x0003e2000c101104 */
[----:B------:R-:W-:Y:S01]  /*53d0*/  IADD3 R6, P0, R5, UR6, RZ ;  /* 0x0000000605067c10 */ /* 0x000fe2000ff1e0ff */
[C---:B------:R-:W-:Y:S01]  /*53e0*/  VIADD R0, R4.reuse, 0x28000 ;  /* 0x0002800004007836 */ /* 0x040fe20000000000 */
[----:B------:R-:W-:Y:S02]  /*53f0*/  ISETP.NE.AND P2, PT, R75, RZ, PT ;  /* 0x000000ff4b00720c */ /* 0x000fe40003f45270 */
[----:B------:R-:W-:Y:S01]  /*5400*/  LEA.HI.X.SX32 R7, R5, UR7, 0x1, P0 ;  /* 0x0000000705077c11 */ /* 0x000fe200080f0eff */
[----:B------:R-:W-:Y:S01]  /*5410*/  VIADD R5, R4, 0x30000 ;  /* 0x0003000004057836 */ /* 0x000fe20000000000 */
[----:B------:R-:W-:Y:S02]  /*5420*/  ISETP.NE.AND P3, PT, R108, RZ, PT ;  /* 0x000000ff6c00720c */ /* 0x000fe40003f65270 */
[----:B------:R-:W-:Y:S01]  /*5430*/  ISETP.NE.AND P6, PT, R44, RZ, PT ;  /* 0x000000ff2c00720c */ /* 0x000fe20003fc5270 */
[----:B------:R2:W-:Y:S01]  /*5440*/  @P1 STG.E.U8 desc[UR4][R6.64], R17 ;  /* 0x0000001106001986 */ /* 0x0005e2000c101104 */
[----:B------:R-:W-:Y:S01]  /*5450*/  IADD3 R8, P0, R0, UR6, RZ ;  /* 0x0000000600087c10 */ /* 0x000fe2000ff1e0ff */
[----:B------:R-:W-:Y:S01]  /*5460*/  VIADD R13, R4, 0x38000 ;  /* 0x00038000040d7836 */ /* 0x000fe20000000000 */
[----:B------:R-:W-:-:S02]  /*5470*/  ISETP.NE.AND P5, PT, R36, RZ, PT ;  /* 0x000000ff2400720c */ /* 0x000fc40003fa5270 */
[----:B------:R-:W-:Y:S02]  /*5480*/  IADD3 R4, P1, R5, UR6, RZ ;  /* 0x0000000605047c10 */ /* 0x000fe4000ff3e0ff */
[----:B------:R-:W-:Y:S02]  /*5490*/  LEA.HI.X.SX32 R9, R0, UR7, 0x1, P0 ;  /* 0x0000000700097c11 */ /* 0x000fe400080f0eff */
[----:B------:R-:W-:Y:S02]  /*54a0*/  LEA.HI.X.SX32 R5, R5, UR7, 0x1, P1 ;  /* 0x0000000705057c11 */ /* 0x000fe400088f0eff */
[----:B-1----:R-:W-:Y:S02]  /*54b0*/  SEL R3, R11, 0x8, P5 ;  /* 0x000000080b037807 */ /* 0x002fe40002800000 */
[----:B------:R-:W-:Y:S01]  /*54c0*/  IADD3 R10, P0, R13, UR6, RZ ;  /* 0x000000060d0a7c10 */ /* 0x000fe2000ff1e0ff */
[----:B------:R2:W-:Y:S01]  /*54d0*/  @P2 STG.E.U8 desc[UR4][R8.64], R19 ;  /* 0x0000001308002986 */ /* 0x0005e2000c101104 */
[----:B------:R-:W-:-:S02]  /*54e0*/  ISETP.NE.AND P4, PT, R38, RZ, PT ;  /* 0x000000ff2600720c */ /* 0x000fc40003f85270 */
[----:B------:R-:W-:Y:S01]  /*54f0*/  LEA.HI.X.SX32 R11, R13, UR7, 0x1, P0 ;  /* 0x000000070d0b7c11 */ /* 0x000fe200080f0eff */
[----:B------:R2:W-:Y:S01]  /*5500*/  @P3 STG.E.U8 desc[UR4][R4.64], R3 ;  /* 0x0000000304003986 */ /* 0x0005e2000c101104 */
[----:B------:R-:W-:Y:S01]  /*5510*/  SEL R13, R12, 0x8, P4 ;  /* 0x000000080c0d7807 */ /* 0x000fe20002000000 */
[----:B------:R-:W-:Y:S08]  /*5520*/  @!P6 EXIT ;  /* 0x000000000000e94d */ /* 0x000ff00003800000 */
[----:B------:R-:W-:Y:S01]  /*5530*/  STG.E.U8 desc[UR4][R10.64], R13 ;  /* 0x0000000d0a007986 */ /* 0x000fe2000c101104 */
[----:B------:R-:W-:Y:S05]  /*5540*/  EXIT ;  /* 0x000000000000794d */ /* 0x000fea0003800000 */
.L_x_0:
[----:B------:R-:W-:-:S00]  /*5550*/  BRA `(.L_x_0) ;  /* 0xfffffffc00fc7947 */ /* 0x000fc0000383ffff */
[----:B------:R-:W-:-:S00]  /*5560*/  NOP ;  /* 0x0000000000007918 */ /* 0x000fc00000000000 */
        /* <DEDUP_REMOVED lines=9> */
.L_x_1:


//--------------------- .nv.constant0.triton_poi_fused_max_pool2d_with_indices_11 --------------------------
	.section	.nv.constant0.triton_poi_fused_max_pool2d_with_indices_11,"a",@progbits
	.sectionflags	@""
	.align	4
.nv.constant0.triton_poi_fused_max_pool2d_with_indices_11:
	.zero		560
